	.headerflags	@"EF_CUDA_TEXMODE_UNIFIED EF_CUDA_64BIT_ADDRESS EF_CUDA_SM80 EF_CUDA_VIRTUAL_SM(EF_CUDA_SM80)"
	.elftype	@"ET_EXEC"


//--------------------- .nv.info                  --------------------------
	.section	.nv.info,"",@"SHT_CUDA_INFO"
	.align	4


	//----- nvinfo : EIATTR_REGCOUNT
	.align		4
        /*0000*/ 	.byte	0x04, 0x2f
        /*0002*/ 	.short	(.L_1 - .L_0)
	.align		4
.L_0:
        /*0004*/ 	.word	index@(candidate1)
        /*0008*/ 	.word	0x0000009f


	//----- nvinfo : EIATTR_MAX_STACK_SIZE
	.align		4
.L_1:
        /*000c*/ 	.byte	0x04, 0x23
        /*000e*/ 	.short	(.L_3 - .L_2)
	.align		4
.L_2:
        /*0010*/ 	.word	index@(candidate1)
        /*0014*/ 	.word	0x00000000


	//----- nvinfo : EIATTR_MIN_STACK_SIZE
	.align		4
.L_3:
        /*0018*/ 	.byte	0x04, 0x12
        /*001a*/ 	.short	(.L_5 - .L_4)
	.align		4
.L_4:
        /*001c*/ 	.word	index@(candidate1)
        /*0020*/ 	.word	0x00000000


	//----- nvinfo : EIATTR_FRAME_SIZE
	.align		4
.L_5:
        /*0024*/ 	.byte	0x04, 0x11
        /*0026*/ 	.short	(.L_7 - .L_6)
	.align		4
.L_6:
        /*0028*/ 	.word	index@(candidate1)
        /*002c*/ 	.word	0x00000000
.L_7:


//--------------------- .nv.info.candidate1       --------------------------
	.section	.nv.info.candidate1,"",@"SHT_CUDA_INFO"
	.align	4


	//----- nvinfo : EIATTR_CUDA_API_VERSION
	.align		4
        /*0000*/ 	.byte	0x04, 0x37
        /*0002*/ 	.short	(.L_9 - .L_8)
.L_8:
        /*0004*/ 	.word	0x00000075


	//----- nvinfo : EIATTR_SW2861232_WAR
	.align		4
.L_9:
        /*0008*/ 	.byte	0x01, 0x35
	.zero		2


	//----- nvinfo : EIATTR_PARAM_CBANK
	.align		4
        /*000c*/ 	.byte	0x04, 0x0a
        /*000e*/ 	.short	(.L_11 - .L_10)
	.align		4
.L_10:
        /*0010*/ 	.word	index@(.nv.constant0.candidate1)
        /*0014*/ 	.short	0x0160
        /*0016*/ 	.short	0x0018


	//----- nvinfo : EIATTR_CBANK_PARAM_SIZE
	.align		4
.L_11:
        /*0018*/ 	.byte	0x03, 0x19
        /*001a*/ 	.short	0x0018


	//----- nvinfo : EIATTR_KPARAM_INFO
	.align		4
        /*001c*/ 	.byte	0x04, 0x17
        /*001e*/ 	.short	(.L_13 - .L_12)
.L_12:
        /*0020*/ 	.word	0x00000000
        /*0024*/ 	.short	0x0002
        /*0026*/ 	.short	0x0010
        /*0028*/ 	.byte	0x00, 0xf0, 0x21, 0x00


	//----- nvinfo : EIATTR_KPARAM_INFO
	.align		4
.L_13:
        /*002c*/ 	.byte	0x04, 0x17
        /*002e*/ 	.short	(.L_15 - .L_14)
.L_14:
        /*0030*/ 	.word	0x00000000
        /*0034*/ 	.short	0x0001
        /*0036*/ 	.short	0x0008
        /*0038*/ 	.byte	0x00, 0xf0, 0x21, 0x00


	//----- nvinfo : EIATTR_KPARAM_INFO
	.align		4
.L_15:
        /*003c*/ 	.byte	0x04, 0x17
        /*003e*/ 	.short	(.L_17 - .L_16)
.L_16:
        /*0040*/ 	.word	0x00000000
        /*0044*/ 	.short	0x0000
        /*0046*/ 	.short	0x0000
        /*0048*/ 	.byte	0x00, 0xf0, 0x21, 0x00


	//----- nvinfo : EIATTR_MAXREG_COUNT
	.align		4
.L_17:
        /*004c*/ 	.byte	0x03, 0x1b
        /*004e*/ 	.short	0x00ff


	//----- nvinfo : EIATTR_EXIT_INSTR_OFFSETS
	.align		4
        /*0050*/ 	.byte	0x04, 0x1c
        /*0052*/ 	.short	(.L_19 - .L_18)


	//   ....[0]....
.L_18:
        /*0054*/ 	.word	0x00005550


	//----- nvinfo : EIATTR_MAX_THREADS
	.align		4
.L_19:
        /*0058*/ 	.byte	0x04, 0x05
        /*005a*/ 	.short	(.L_21 - .L_20)
.L_20:
        /*005c*/ 	.word	0x00000070
        /*0060*/ 	.word	0x00000001
        /*0064*/ 	.word	0x00000001
.L_21:


//--------------------- .nv.rel.action            --------------------------
	.section	.nv.rel.action,"",@"SHT_CUDA_RELOCINFO"
	.align	8
	.sectionentsize	8
        /*0000*/ 	.byte	0x4b, 0x00, 0x00, 0x00, 0x00, 0x00, 0x00, 0x00, 0x00, 0x02, 0x02, 0x08, 0x10, 0x0a, 0x2f, 0x22
        /* <DEDUP_REMOVED lines=13> */


//--------------------- .nv.constant0.candidate1  --------------------------
	.section	.nv.constant0.candidate1,"a",@progbits
	.align	4
.nv.constant0.candidate1:
	.zero		376


//--------------------- .text.candidate1          --------------------------
	.section	.text.candidate1,"ax",@progbits
	.sectionflags	@"SHF_BARRIERS=1"
	.sectioninfo	@"SHI_REGISTERS=159"
	.align	128
        .global         candidate1
        .type           candidate1,@function
        .size           candidate1,(.L_x_5 - candidate1)
        .other          candidate1,@"STO_CUDA_ENTRY STV_DEFAULT"
candidate1:
.text.candidate1:
[----:B------:R-:W-:-:S02]  /*0000*/  MOV R1, c[0x0][0x28] ;  /* 0x00000a0000017a02 */ /* 0x000fc40000000f00 */
[----:B------:R-:W0:Y:S01]  /*0010*/  S2R R3, SR_TID.X ;  /* 0x0000000000037919 */ /* 0x000e220000002100 */
[----:B------:R-:W-:Y:S01]  /*0020*/  HFMA2.MMA R2, -RZ, RZ, 0, 0 ;  /* 0x00000000ff027435 */ /* 0x000fe200000001ff */
[----:B------:R-:W-:Y:S01]  /*0030*/  CS2R R112, SRZ ;  /* 0x0000000000707805 */ /* 0x000fe2000001ff00 */
        /* <DEDUP_REMOVED lines=12> */
[----:B------:R-:W-:Y:S01]  /*0100*/  CS2R R44, SRZ ;  /* 0x00000000002c7805 */ /* 0x000fe2000001ff00 */
[----:B------:R-:W-:Y:S01]  /*0110*/  CS2R R108, SRZ ;  /* 0x00000000006c7805 */ /* 0x000fe2000001ff00 */
[----:B------:R-:W-:Y:S01]  /*0120*/  CS2R R42, SRZ ;  /* 0x00000000002a7805 */ /* 0x000fe2000001ff00 */
[----:B------:R-:W-:Y:S01]  /*0130*/  CS2R R40, SRZ ;  /* 0x0000000000287805 */ /* 0x000fe2000001ff00 */
[----:B------:R-:W-:Y:S01]  /*0140*/  CS2R R114, SRZ ;  /* 0x0000000000727805 */ /* 0x000fe2000001ff00 */
[----:B------:R-:W-:Y:S01]  /*0150*/  CS2R R116, SRZ ;  /* 0x0000000000747805 */ /* 0x000fe2000001ff00 */
[----:B------:R-:W-:Y:S01]  /*0160*/  CS2R R106, SRZ ;  /* 0x00000000006a7805 */ /* 0x000fe2000001ff00 */
[----:B------:R-:W-:Y:S01]  /*0170*/  MOV R46, RZ ;  /* 0x000000ff002e7202 */ /* 0x000fe20000000f00 */
[----:B------:R-:W-:Y:S01]  /*0180*/  CS2R R88, SRZ ;  /* 0x0000000000587805 */ /* 0x000fe2000001ff00 */
[----:B0-----:R-:W-:Y:S01]  /*0190*/  IMAD.HI R0, R3, -0x6db6db6d, R2 ;  /* 0x9249249303007827 */ /* 0x001fe200078e0202 */
[----:B------:R-:W-:Y:S01]  /*01a0*/  CS2R R52, SRZ ;  /* 0x0000000000347805 */ /* 0x000fe2000001ff00 */
[----:B------:R-:W-:Y:S01]  /*01b0*/  MOV R93, RZ ;  /* 0x000000ff005d7202 */ /* 0x000fe20000000f00 */
[----:B------:R-:W-:Y:S01]  /*01c0*/  CS2R R86, SRZ ;  /* 0x0000000000567805 */ /* 0x000fe2000001ff00 */
[----:B------:R-:W-:Y:S01]  /*01d0*/  CS2R R60, SRZ ;  /* 0x00000000003c7805 */ /* 0x000fe2000001ff00 */
[----:B------:R-:W-:Y:S01]  /*01e0*/  SHF.R.U32.HI R5, RZ, 0x1f, R0 ;  /* 0x0000001fff057819 */ /* 0x000fe20000011600 */
[----:B------:R-:W-:Y:S01]  /*01f0*/  CS2R R66, SRZ ;  /* 0x0000000000427805 */ /* 0x000fe2000001ff00 */
[----:B------:R-:W-:Y:S01]  /*0200*/  CS2R R84, SRZ ;  /* 0x0000000000547805 */ /* 0x000fe2000001ff00 */
[----:B------:R-:W-:Y:S01]  /*0210*/  CS2R R82, SRZ ;  /* 0x0000000000527805 */ /* 0x000fe2000001ff00 */
[----:B------:R-:W-:Y:S01]  /*0220*/  LEA.HI.SX32 R0, R0, R5, 0x1e ;  /* 0x0000000500007211 */ /* 0x000fe200078ff2ff */
[----:B------:R-:W-:Y:S01]  /*0230*/  CS2R R74, SRZ ;  /* 0x00000000004a7805 */ /* 0x000fe2000001ff00 */
[----:B------:R-:W-:Y:S01]  /*0240*/  MOV R81, RZ ;  /* 0x000000ff00517202 */ /* 0x000fe20000000f00 */
[----:B------:R-:W-:Y:S01]  /*0250*/  ULDC.64 UR4, c[0x0][0x118] ;  /* 0x0000460000047ab9 */ /* 0x000fe20000000a00 */
[----:B------:R-:W-:Y:S01]  /*0260*/  MOV R125, RZ ;  /* 0x000000ff007d7202 */ /* 0x000fe20000000f00 */
[----:B------:R-:W-:Y:S01]  /*0270*/  IMAD R6, R0, -0x7, R3 ;  /* 0xfffffff900067824 */ /* 0x000fe200078e0203 */
[----:B------:R-:W-:-:S02]  /*0280*/  MOV R99, RZ ;  /* 0x000000ff00637202 */ /* 0x000fc40000000f00 */
[----:B------:R-:W-:Y:S02]  /*0290*/  MOV R103, RZ ;  /* 0x000000ff00677202 */ /* 0x000fe40000000f00 */
[----:B------:R-:W-:Y:S02]  /*02a0*/  MOV R4, RZ ;  /* 0x000000ff00047202 */ /* 0x000fe40000000f00 */
[----:B------:R-:W-:-:S02]  /*02b0*/  LEA R6, R6, -R6, 0x3 ;  /* 0x8000000606067211 */ /* 0x000fc400078e18ff */
.L_x_3:
[----:B------:R-:W0:Y:S01]  /*02c0*/  S2R R19, SR_TID.X ;  /* 0x0000000000137919 */ /* 0x000e220000002100 */
[----:B------:R-:W-:-:S03]  /*02d0*/  MOV R7, 0x4 ;  /* 0x0000000400077802 */ /* 0x000fc60000000f00 */
[----:B------:R-:W1:Y:S04]  /*02e0*/  S2R R5, SR_CTAID.X ;  /* 0x0000000000057919 */ /* 0x000e680000002500 */
[----:B------:R-:W-:Y:S06]  /*02f0*/  BAR.SYNC 0x0 ;  /* 0x0000000000007b1d */ /* 0x000fec0000000000 */
[----:B0-----:R-:W-:-:S02]  /*0300*/  LOP3.LUT R2, R19, 0x1f, RZ, 0xc0, !PT ;  /* 0x0000001f13027812 */ /* 0x001fc400078ec0ff */
[C---:B------:R-:W-:Y:S02]  /*0310*/  SHF.L.U32 R3, R19.reuse, 0x4, RZ ;  /* 0x0000000413037819 */ /* 0x040fe400000006ff */
[----:B------:R-:W-:Y:S02]  /*0320*/  IADD3 R8, R19, 0x10, RZ ;  /* 0x0000001013087810 */ /* 0x000fe40007ffe0ff */
[----:B-1----:R-:W-:Y:S02]  /*0330*/  PRMT R2, R5, 0x1054, R2 ;  /* 0x0000105405027816 */ /* 0x002fe40000000002 */
[C---:B------:R-:W-:Y:S02]  /*0340*/  LOP3.LUT R21, R3.reuse, 0xfffffe00, RZ, 0xc0, !PT ;  /* 0xfffffe0003157812 */ /* 0x040fe400078ec0ff */
[----:B------:R-:W-:Y:S02]  /*0350*/  LOP3.LUT R8, R8, 0x1f, RZ, 0xc0, !PT ;  /* 0x0000001f08087812 */ /* 0x000fe400078ec0ff */
[----:B------:R-:W-:-:S02]  /*0360*/  IADD3 R9, R3, 0x1500, RZ ;  /* 0x0000150003097810 */ /* 0x000fc40007ffe0ff */
[----:B------:R-:W-:Y:S02]  /*0370*/  IADD3 R21, R2, R21, RZ ;  /* 0x0000001502157210 */ /* 0x000fe40007ffe0ff */
[----:B------:R-:W-:Y:S02]  /*0380*/  IADD3 R2, R3, 0x700, RZ ;  /* 0x0000070003027810 */ /* 0x000fe40007ffe0ff */
[----:B------:R-:W-:Y:S02]  /*0390*/  PRMT R29, R5, 0x1054, R8 ;  /* 0x00001054051d7816 */ /* 0x000fe40000000008 */
[C---:B------:R-:W-:Y:S02]  /*03a0*/  IADD3 R10, R3.reuse, 0x2300, RZ ;  /* 0x00002300030a7810 */ /* 0x040fe40007ffe0ff */
[----:B------:R-:W-:Y:S02]  /*03b0*/  IADD3 R11, R3, 0x3100, RZ ;  /* 0x00003100030b7810 */ /* 0x000fe40007ffe0ff */
[----:B------:R-:W-:-:S02]  /*03c0*/  LOP3.LUT R8, R9, 0xfffffe00, RZ, 0xc0, !PT ;  /* 0xfffffe0009087812 */ /* 0x000fc400078ec0ff */
[C---:B------:R-:W-:Y:S02]  /*03d0*/  IADD3 R13, R3.reuse, 0x3f00, RZ ;  /* 0x00003f00030d7810 */ /* 0x040fe40007ffe0ff */
[C---:B------:R-:W-:Y:S02]  /*03e0*/  IADD3 R15, R3.reuse, 0x4d00, RZ ;  /* 0x00004d00030f7810 */ /* 0x040fe40007ffe0ff */
[C---:B------:R-:W-:Y:S02]  /*03f0*/  IADD3 R17, R3.reuse, 0x5b00, RZ ;  /* 0x00005b0003117810 */ /* 0x040fe40007ffe0ff */
[C---:B------:R-:W-:Y:S02]  /*0400*/  IADD3 R20, R3.reuse, 0x6900, RZ ;  /* 0x0000690003147810 */ /* 0x040fe40007ffe0ff */
[C---:B------:R-:W-:Y:S02]  /*0410*/  IADD3 R22, R3.reuse, 0x7700, RZ ;  /* 0x0000770003167810 */ /* 0x040fe40007ffe0ff */
[----:B------:R-:W-:-:S02]  /*0420*/  IADD3 R23, R3, 0x8500, RZ ;  /* 0x0000850003177810 */ /* 0x000fc40007ffe0ff */
[C---:B------:R-:W-:Y:S02]  /*0430*/  IADD3 R25, R3.reuse, 0x9300, RZ ;  /* 0x0000930003197810 */ /* 0x040fe40007ffe0ff */
[C---:B------:R-:W-:Y:S02]  /*0440*/  IADD3 R27, R3.reuse, 0xa100, RZ ;  /* 0x0000a100031b7810 */ /* 0x040fe40007ffe0ff */
[C---:B------:R-:W-:Y:S02]  /*0450*/  IADD3 R30, R3.reuse, 0xaf00, RZ ;  /* 0x0000af00031e7810 */ /* 0x040fe40007ffe0ff */
[C---:B------:R-:W-:Y:S02]  /*0460*/  IADD3 R31, R3.reuse, 0xbd00, RZ ;  /* 0x0000bd00031f7810 */ /* 0x040fe40007ffe0ff */
[C---:B------:R-:W-:Y:S02]  /*0470*/  IADD3 R37, R3.reuse, 0xcb00, RZ ;  /* 0x0000cb0003257810 */ /* 0x040fe40007ffe0ff */
[----:B------:R-:W-:-:S02]  /*0480*/  IADD3 R39, R3, 0xd900, RZ ;  /* 0x0000d90003277810 */ /* 0x000fc40007ffe0ff */
[C---:B------:R-:W-:Y:S02]  /*0490*/  IADD3 R47, R3.reuse, 0xe700, RZ ;  /* 0x0000e700032f7810 */ /* 0x040fe40007ffe0ff */
[----:B------:R-:W-:Y:S02]  /*04a0*/  IADD3 R3, R3, 0xf500, RZ ;  /* 0x0000f50003037810 */ /* 0x000fe40007ffe0ff */
[----:B------:R-:W-:Y:S02]  /*04b0*/  LOP3.LUT R2, R2, 0xfffffe00, RZ, 0xc0, !PT ;  /* 0xfffffe0002027812 */ /* 0x000fe400078ec0ff */
[----:B------:R-:W-:Y:S02]  /*04c0*/  LOP3.LUT R10, R10, 0xfffffe00, RZ, 0xc0, !PT ;  /* 0xfffffe000a0a7812 */ /* 0x000fe400078ec0ff */
[----:B------:R-:W-:Y:S02]  /*04d0*/  LOP3.LUT R12, R11, 0xfffffe00, RZ, 0xc0, !PT ;  /* 0xfffffe000b0c7812 */ /* 0x000fe400078ec0ff */
[----:B------:R-:W-:-:S02]  /*04e0*/  IADD3 R9, R29, R8, RZ ;  /* 0x000000081d097210 */ /* 0x000fc40007ffe0ff */
[----:B------:R-:W-:Y:S02]  /*04f0*/  LOP3.LUT R20, R20, 0xfffffe00, RZ, 0xc0, !PT ;  /* 0xfffffe0014147812 */ /* 0x000fe400078ec0ff */
[----:B------:R-:W-:Y:S02]  /*0500*/  LOP3.LUT R54, R3, 0xfffffe00, RZ, 0xc0, !PT ;  /* 0xfffffe0003367812 */ /* 0x000fe400078ec0ff */
[----:B------:R-:W-:Y:S02]  /*0510*/  LOP3.LUT R14, R13, 0xfffffe00, RZ, 0xc0, !PT ;  /* 0xfffffe000d0e7812 */ /* 0x000fe400078ec0ff */
[----:B------:R-:W-:Y:S02]  /*0520*/  LOP3.LUT R16, R15, 0xfffffe00, RZ, 0xc0, !PT ;  /* 0xfffffe000f107812 */ /* 0x000fe400078ec0ff */
[----:B------:R-:W-:Y:S02]  /*0530*/  IADD3 R3, R2, R29, RZ ;  /* 0x0000001d02037210 */ /* 0x000fe40007ffe0ff */
[----:B------:R-:W-:-:S02]  /*0540*/  IADD3 R11, R29, R10, RZ ;  /* 0x0000000a1d0b7210 */ /* 0x000fc40007ffe0ff */
[----:B------:R-:W-:Y:S02]  /*0550*/  IADD3 R13, R29, R12, RZ ;  /* 0x0000000c1d0d7210 */ /* 0x000fe40007ffe0ff */
[----:B------:R-:W-:Y:S02]  /*0560*/  LEA R2, R4, R9, 0x5 ;  /* 0x0000000904027211 */ /* 0x000fe400078e28ff */
[----:B------:R-:W-:Y:S02]  /*0570*/  LOP3.LUT R28, R27, 0xfffffe00, RZ, 0xc0, !PT ;  /* 0xfffffe001b1c7812 */ /* 0x000fe400078ec0ff */
[----:B------:R-:W-:Y:S02]  /*0580*/  LOP3.LUT R18, R17, 0xfffffe00, RZ, 0xc0, !PT ;  /* 0xfffffe0011127812 */ /* 0x000fe400078ec0ff */
[----:B------:R-:W-:Y:S02]  /*0590*/  LOP3.LUT R22, R22, 0xfffffe00, RZ, 0xc0, !PT ;  /* 0xfffffe0016167812 */ /* 0x000fe400078ec0ff */
[----:B------:R-:W-:-:S02]  /*05a0*/  IADD3 R63, R29, R20, RZ ;  /* 0x000000141d3f7210 */ /* 0x000fc40007ffe0ff */
[C---:B------:R-:W-:Y:S02]  /*05b0*/  IADD3 R51, R29.reuse, R14, RZ ;  /* 0x0000000e1d337210 */ /* 0x040fe40007ffe0ff */
[----:B------:R-:W-:Y:S02]  /*05c0*/  IADD3 R55, R29, R16, RZ ;  /* 0x000000101d377210 */ /* 0x000fe40007ffe0ff */
[----:B------:R-:W-:Y:S02]  /*05d0*/  LOP3.LUT R36, R31, 0xfffffe00, RZ, 0xc0, !PT ;  /* 0xfffffe001f247812 */ /* 0x000fe400078ec0ff */
[----:B------:R-:W-:Y:S02]  /*05e0*/  LOP3.LUT R48, R39, 0xfffffe00, RZ, 0xc0, !PT ;  /* 0xfffffe0027307812 */ /* 0x000fe400078ec0ff */
[----:B------:R-:W-:Y:S01]  /*05f0*/  LEA R8, R4, R3, 0x5 ;  /* 0x0000000304087211 */ /* 0x000fe200078e28ff */
[----:B------:R-:W-:Y:S01]  /*0600*/  IMAD.WIDE R2, R2, R7, c[0x0][0x168] ;  /* 0x00005a0002027625 */ /* 0x000fe200078e0207 */
[----:B------:R-:W-:-:S02]  /*0610*/  LEA R16, R4, R11, 0x5 ;  /* 0x0000000b04107211 */ /* 0x000fc400078e28ff */
[----:B------:R-:W-:Y:S01]  /*0620*/  LEA R14, R4, R13, 0x5 ;  /* 0x0000000d040e7211 */ /* 0x000fe200078e28ff */
[-C--:B------:R-:W-:Y:S01]  /*0630*/  IMAD.WIDE R8, R8, R7.reuse, c[0x0][0x168] ;  /* 0x00005a0008087625 */ /* 0x080fe200078e0207 */
[----:B------:R-:W-:Y:S01]  /*0640*/  LOP3.LUT R26, R25, 0xfffffe00, RZ, 0xc0, !PT ;  /* 0xfffffe00191a7812 */ /* 0x000fe200078ec0ff */
[----:B------:R0:W2:Y:S01]  /*0650*/  LDG.E.CONSTANT R20, [R2.64] ;  /* 0x0000000402147981 */ /* 0x0000a2000c1e9900 */
[----:B------:R-:W-:Y:S01]  /*0660*/  LOP3.LUT R30, R30, 0xfffffe00, RZ, 0xc0, !PT ;  /* 0xfffffe001e1e7812 */ /* 0x000fe200078ec0ff */
[-C--:B------:R-:W-:Y:S01]  /*0670*/  IMAD.WIDE R16, R16, R7.reuse, c[0x0][0x168] ;  /* 0x00005a0010107625 */ /* 0x080fe200078e0207 */
[C---:B------:R-:W-:Y:S02]  /*0680*/  IADD3 R39, R29.reuse, R28, RZ ;  /* 0x0000001c1d277210 */ /* 0x040fe40007ffe0ff */
[C---:B------:R-:W-:Y:S01]  /*0690*/  IADD3 R57, R29.reuse, R18, RZ ;  /* 0x000000121d397210 */ /* 0x040fe20007ffe0ff */
[----:B------:R-:W-:Y:S01]  /*06a0*/  IMAD.WIDE R14, R14, R7, c[0x0][0x168] ;  /* 0x00005a000e0e7625 */ /* 0x000fe200078e0207 */
[----:B------:R-:W-:Y:S01]  /*06b0*/  IADD3 R65, R29, R22, RZ ;  /* 0x000000161d417210 */ /* 0x000fe20007ffe0ff */
[----:B------:R1:W3:Y:S01]  /*06c0*/  LDG.E.CONSTANT R18, [R8.64] ;  /* 0x0000000408127981 */ /* 0x0002e2000c1e9900 */
[----:B------:R-:W-:-:S02]  /*06d0*/  LEA R28, R4, R63, 0x5 ;  /* 0x0000003f041c7211 */ /* 0x000fc400078e28ff */
[----:B------:R-:W-:Y:S01]  /*06e0*/  LOP3.LUT R24, R23, 0xfffffe00, RZ, 0xc0, !PT ;  /* 0xfffffe0017187812 */ /* 0x000fe200078ec0ff */
[----:B------:R4:W5:Y:S01]  /*06f0*/  LDG.E.CONSTANT R22, [R16.64] ;  /* 0x0000000410167981 */ /* 0x000962000c1e9900 */
[----:B------:R-:W-:Y:S02]  /*0700*/  LOP3.LUT R38, R37, 0xfffffe00, RZ, 0xc0, !PT ;  /* 0xfffffe0025267812 */ /* 0x000fe400078ec0ff */
[----:B------:R-:W-:Y:S02]  /*0710*/  LOP3.LUT R50, R47, 0xfffffe00, RZ, 0xc0, !PT ;  /* 0xfffffe002f327812 */ /* 0x000fe400078ec0ff */
[C---:B------:R-:W-:Y:S02]  /*0720*/  IADD3 R49, R29.reuse, R36, RZ ;  /* 0x000000241d317210 */ /* 0x040fe40007ffe0ff */
[C---:B------:R-:W-:Y:S02]  /*0730*/  IADD3 R37, R29.reuse, R26, RZ ;  /* 0x0000001a1d257210 */ /* 0x040fe40007ffe0ff */
[----:B------:R-:W-:-:S02]  /*0740*/  IADD3 R47, R29, R30, RZ ;  /* 0x0000001e1d2f7210 */ /* 0x000fc40007ffe0ff */
[C---:B------:R-:W-:Y:S02]  /*0750*/  LEA R12, R4.reuse, R51, 0x5 ;  /* 0x00000033040c7211 */ /* 0x040fe400078e28ff */
[----:B------:R-:W-:Y:S01]  /*0760*/  LEA R10, R4, R55, 0x5 ;  /* 0x00000037040a7211 */ /* 0x000fe200078e28ff */
[----:B0-----:R-:W-:Y:S01]  /*0770*/  IMAD.WIDE R2, R28, R7, c[0x0][0x168] ;  /* 0x00005a001c027625 */ /* 0x001fe200078e0207 */
[C---:B------:R-:W-:Y:S02]  /*0780*/  LEA R26, R4.reuse, R57, 0x5 ;  /* 0x00000039041a7211 */ /* 0x040fe400078e28ff */
[C---:B------:R-:W-:Y:S02]  /*0790*/  LEA R30, R4.reuse, R65, 0x5 ;  /* 0x00000041041e7211 */ /* 0x040fe400078e28ff */
[C---:B------:R-:W-:Y:S02]  /*07a0*/  IADD3 R31, R29.reuse, R24, RZ ;  /* 0x000000181d1f7210 */ /* 0x040fe40007ffe0ff */
[----:B------:R-:W-:Y:S01]  /*07b0*/  LEA R56, R4, R49, 0x5 ;  /* 0x0000003104387211 */ /* 0x000fe200078e28ff */
[----:B------:R0:W5:Y:S01]  /*07c0*/  LDG.E.CONSTANT R24, [R14.64] ;  /* 0x000000040e187981 */ /* 0x000162000c1e9900 */
[C---:B------:R-:W-:Y:S01]  /*07d0*/  IADD3 R23, R29.reuse, R38, RZ ;  /* 0x000000261d177210 */ /* 0x040fe20007ffe0ff */
[-C--:B------:R-:W-:Y:S01]  /*07e0*/  IMAD.WIDE R12, R12, R7.reuse, c[0x0][0x168] ;  /* 0x00005a000c0c7625 */ /* 0x080fe200078e0207 */
[C---:B------:R-:W-:Y:S01]  /*07f0*/  IADD3 R25, R29.reuse, R48, RZ ;  /* 0x000000301d197210 */ /* 0x040fe20007ffe0ff */
[----:B------:R4:W5:Y:S01]  /*0800*/  LDG.E.CONSTANT R36, [R2.64] ;  /* 0x0000000402247981 */ /* 0x000962000c1e9900 */
[C---:B------:R-:W-:Y:S01]  /*0810*/  IADD3 R27, R29.reuse, R50, RZ ;  /* 0x000000321d1b7210 */ /* 0x040fe20007ffe0ff */
[----:B------:R-:W-:Y:S01]  /*0820*/  IMAD.WIDE R10, R10, R7, c[0x0][0x168] ;  /* 0x00005a000a0a7625 */ /* 0x000fe200078e0207 */
[----:B------:R-:W-:-:S02]  /*0830*/  IADD3 R29, R29, R54, RZ ;  /* 0x000000361d1d7210 */ /* 0x000fc40007ffe0ff */
[----:B------:R-:W-:Y:S01]  /*0840*/  LEA R48, R4, R37, 0x5 ;  /* 0x0000002504307211 */ /* 0x000fe200078e28ff */
[----:B-1----:R-:W-:Y:S01]  /*0850*/  IMAD.WIDE R8, R26, R7, c[0x0][0x168] ;  /* 0x00005a001a087625 */ /* 0x002fe200078e0207 */
[C---:B0-----:R-:W-:Y:S01]  /*0860*/  LEA R14, R4.reuse, R31, 0x5 ;  /* 0x0000001f040e7211 */ /* 0x041fe200078e28ff */
[----:B------:R0:W5:Y:S01]  /*0870*/  LDG.E.CONSTANT R26, [R12.64] ;  /* 0x000000040c1a7981 */ /* 0x000162000c1e9900 */
[----:B------:R-:W-:Y:S01]  /*0880*/  LEA R50, R4, R39, 0x5 ;  /* 0x0000002704327211 */ /* 0x000fe200078e28ff */
[----:B----4-:R-:W-:Y:S01]  /*0890*/  IMAD.WIDE R16, R30, R7, c[0x0][0x168] ;  /* 0x00005a001e107625 */ /* 0x010fe200078e0207 */
[----:B------:R-:W-:Y:S01]  /*08a0*/  LEA R54, R4, R47, 0x5 ;  /* 0x0000002f04367211 */ /* 0x000fe200078e28ff */
[----:B------:R1:W4:Y:S02]  /*08b0*/  LDG.E.CONSTANT R28, [R10.64] ;  /* 0x000000040a1c7981 */ /* 0x000324000c1e9900 */
[----:B------:R-:W-:Y:S01]  /*08c0*/  IMAD.WIDE R2, R56, R7, c[0x0][0x168] ;  /* 0x00005a0038027625 */ /* 0x000fe200078e0207 */
[----:B------:R-:W-:Y:S01]  /*08d0*/  ISETP.GT.AND P0, PT, R19, 0x3f, PT ;  /* 0x0000003f1300780c */ /* 0x000fe20003f04270 */
[----:B------:R1:W4:Y:S01]  /*08e0*/  LDG.E.CONSTANT R30, [R8.64] ;  /* 0x00000004081e7981 */ /* 0x000322000c1e9900 */
[----:B------:R-:W-:Y:S01]  /*08f0*/  LEA R64, R4, R25, 0x5 ;  /* 0x0000001904407211 */ /* 0x000fe200078e28ff */
[----:B------:R-:W-:Y:S01]  /*0900*/  IMAD.WIDE R14, R14, R7, c[0x0][0x168] ;  /* 0x00005a000e0e7625 */ /* 0x000fe200078e0207 */
[C---:B------:R-:W-:Y:S01]  /*0910*/  LEA R68, R4.reuse, R27, 0x5 ;  /* 0x0000001b04447211 */ /* 0x040fe200078e28ff */
[----:B------:R1:W4:Y:S01]  /*0920*/  LDG.E.CONSTANT R38, [R16.64] ;  /* 0x0000000410267981 */ /* 0x000322000c1e9900 */
[----:B------:R-:W-:Y:S01]  /*0930*/  LEA R70, R4, R29, 0x5 ;  /* 0x0000001d04467211 */ /* 0x000fe200078e28ff */
[----:B0-----:R-:W-:-:S02]  /*0940*/  IMAD.WIDE R12, R48, R7, c[0x0][0x168] ;  /* 0x00005a00300c7625 */ /* 0x001fc400078e0207 */
[----:B------:R0:W4:Y:S02]  /*0950*/  LDG.E.CONSTANT R58, [R2.64] ;  /* 0x00000004023a7981 */ /* 0x000124000c1e9900 */
[-C--:B-1----:R-:W-:Y:S02]  /*0960*/  IMAD.WIDE R10, R50, R7.reuse, c[0x0][0x168] ;  /* 0x00005a00320a7625 */ /* 0x082fe400078e0207 */
[----:B------:R1:W4:Y:S02]  /*0970*/  LDG.E.CONSTANT R48, [R14.64] ;  /* 0x000000040e307981 */ /* 0x000324000c1e9900 */
[----:B------:R-:W-:Y:S01]  /*0980*/  IMAD.WIDE R8, R54, R7, c[0x0][0x168] ;  /* 0x00005a0036087625 */ /* 0x000fe200078e0207 */
[C---:B------:R-:W-:Y:S01]  /*0990*/  LEA R16, R4.reuse, R23, 0x5 ;  /* 0x0000001704107211 */ /* 0x040fe200078e28ff */
[----:B------:R1:W4:Y:S02]  /*09a0*/  LDG.E.CONSTANT R50, [R12.64] ;  /* 0x000000040c327981 */ /* 0x000324000c1e9900 */
[C---:B------:R-:W-:Y:S01]  /*09b0*/  IMAD R62, R4.reuse, 0x620, R19 ;  /* 0x00000620043e7824 */ /* 0x040fe200078e0213 */
[----:B0-----:R-:W-:Y:S01]  /*09c0*/  LEA R2, R4, R21, 0x5 ;  /* 0x0000001504027211 */ /* 0x001fe200078e28ff */
[----:B------:R0:W4:Y:S01]  /*09d0*/  LDG.E.CONSTANT R54, [R10.64] ;  /* 0x000000040a367981 */ /* 0x000122000c1e9900 */
[----:B------:R-:W-:-:S03]  /*09e0*/  IMAD.WIDE R16, R16, R7, c[0x0][0x168] ;  /* 0x00005a0010107625 */ /* 0x000fc600078e0207 */
[----:B------:R0:W4:Y:S01]  /*09f0*/  LDG.E.CONSTANT R56, [R8.64] ;  /* 0x0000000408387981 */ /* 0x000122000c1e9900 */
[----:B-1----:R-:W-:-:S03]  /*0a00*/  IMAD.WIDE R14, R64, R7, c[0x0][0x168] ;  /* 0x00005a00400e7625 */ /* 0x002fc600078e0207 */
[----:B------:R1:W4:Y:S01]  /*0a10*/  LDG.E.CONSTANT R142, [R16.64] ;  /* 0x00000004108e7981 */ /* 0x000322000c1e9900 */
[----:B------:R-:W-:-:S03]  /*0a20*/  IMAD.WIDE R12, R68, R7, c[0x0][0x168] ;  /* 0x00005a00440c7625 */ /* 0x000fc600078e0207 */
[----:B------:R1:W4:Y:S01]  /*0a30*/  LDG.E.CONSTANT R146, [R14.64] ;  /* 0x000000040e927981 */ /* 0x000322000c1e9900 */
[----:B0-----:R-:W-:-:S03]  /*0a40*/  IMAD.WIDE R10, R70, R7, c[0x0][0x168] ;  /* 0x00005a00460a7625 */ /* 0x001fc600078e0207 */
[----:B------:R0:W4:Y:S01]  /*0a50*/  LDG.E.CONSTANT R150, [R12.64] ;  /* 0x000000040c967981 */ /* 0x000122000c1e9900 */
[----:B------:R-:W-:-:S03]  /*0a60*/  IMAD.WIDE R8, R62, R7, c[0x0][0x160] ;  /* 0x000058003e087625 */ /* 0x000fc600078e0207 */
[----:B------:R0:W4:Y:S01]  /*0a70*/  LDG.E.CONSTANT R154, [R10.64] ;  /* 0x000000040a9a7981 */ /* 0x000122000c1e9900 */
[----:B------:R-:W-:-:S03]  /*0a80*/  IMAD.WIDE R2, R2, R7, c[0x0][0x168] ;  /* 0x00005a0002027625 */ /* 0x000fc600078e0207 */
[----:B------:R0:W4:Y:S04]  /*0a90*/  LDG.E.CONSTANT R62, [R8.64] ;  /* 0x00000004083e7981 */ /* 0x000128000c1e9900 */
[----:B------:R0:W4:Y:S04]  /*0aa0*/  LDG.E.CONSTANT R64, [R8.64+0x1c0] ;  /* 0x0001c00408407981 */ /* 0x000128000c1e9900 */
[----:B------:R0:W4:Y:S04]  /*0ab0*/  LDG.E.CONSTANT R68, [R8.64+0x380] ;  /* 0x0003800408447981 */ /* 0x000128000c1e9900 */
[----:B------:R0:W4:Y:S04]  /*0ac0*/  LDG.E.CONSTANT R70, [R8.64+0x540] ;  /* 0x0005400408467981 */ /* 0x000128000c1e9900 */
[----:B------:R0:W4:Y:S04]  /*0ad0*/  LDG.E.CONSTANT R72, [R8.64+0x700] ;  /* 0x0007000408487981 */ /* 0x000128000c1e9900 */
[----:B------:R0:W4:Y:S04]  /*0ae0*/  LDG.E.CONSTANT R76, [R8.64+0x8c0] ;  /* 0x0008c004084c7981 */ /* 0x000128000c1e9900 */
[----:B------:R0:W4:Y:S04]  /*0af0*/  LDG.E.CONSTANT R78, [R8.64+0xa80] ;  /* 0x000a8004084e7981 */ /* 0x000128000c1e9900 */
[----:B-1----:R1:W4:Y:S04]  /*0b00*/  LDG.E.CONSTANT R14, [R8.64+0xc40] ;  /* 0x000c4004080e7981 */ /* 0x002328000c1e9900 */
[----:B0-----:R1:W4:Y:S04]  /*0b10*/  LDG.E.CONSTANT R12, [R8.64+0xe00] ;  /* 0x000e0004080c7981 */ /* 0x001328000c1e9900 */
[----:B------:R1:W4:Y:S04]  /*0b20*/  LDG.E.CONSTANT R10, [R8.64+0xfc0] ;  /* 0x000fc004080a7981 */ /* 0x000328000c1e9900 */
[----:B------:R1:W4:Y:S04]  /*0b30*/  LDG.E.CONSTANT R16, [R8.64+0x1180] ;  /* 0x0011800408107981 */ /* 0x000328000c1e9900 */
[----:B------:R1:W4:Y:S04]  /*0b40*/  LDG.E.CONSTANT R80, [R8.64+0x1340] ;  /* 0x0013400408507981 */ /* 0x000328000c1e9900 */
[----:B------:R1:W4:Y:S04]  /*0b50*/  LDG.E.CONSTANT R92, [R8.64+0x1500] ;  /* 0x00150004085c7981 */ /* 0x000328000c1e9900 */
[----:B------:R1:W4:Y:S04]  /*0b60*/  LDG.E.CONSTANT R94, [R8.64+0x16c0] ;  /* 0x0016c004085e7981 */ /* 0x000328000c1e9900 */
[----:B------:R0:W4:Y:S04]  /*0b70*/  LDG.E.CONSTANT R96, [R2.64] ;  /* 0x0000000402607981 */ /* 0x000128000c1e9900 */
[----:B------:R0:W4:Y:S04]  /*0b80*/  LDG.E.CONSTANT R98, [R2.64+0x3800] ;  /* 0x0038000402627981 */ /* 0x000128000c1e9900 */
[----:B------:R0:W4:Y:S04]  /*0b90*/  LDG.E.CONSTANT R100, [R2.64+0x7000] ;  /* 0x0070000402647981 */ /* 0x000128000c1e9900 */
[----:B------:R0:W4:Y:S04]  /*0ba0*/  LDG.E.CONSTANT R102, [R2.64+0xa800] ;  /* 0x00a8000402667981 */ /* 0x000128000c1e9900 */
[----:B------:R0:W4:Y:S04]  /*0bb0*/  LDG.E.CONSTANT R104, [R2.64+0xe000] ;  /* 0x00e0000402687981 */ /* 0x000128000c1e9900 */
[----:B------:R0:W4:Y:S04]  /*0bc0*/  LDG.E.CONSTANT R124, [R2.64+0x11800] ;  /* 0x01180004027c7981 */ /* 0x000128000c1e9900 */
[----:B------:R0:W4:Y:S04]  /*0bd0*/  LDG.E.CONSTANT R126, [R2.64+0x15000] ;  /* 0x01500004027e7981 */ /* 0x000128000c1e9900 */
[----:B------:R0:W4:Y:S04]  /*0be0*/  LDG.E.CONSTANT R128, [R2.64+0x18800] ;  /* 0x0188000402807981 */ /* 0x000128000c1e9900 */
[----:B------:R0:W4:Y:S04]  /*0bf0*/  LDG.E.CONSTANT R130, [R2.64+0x1c000] ;  /* 0x01c0000402827981 */ /* 0x000128000c1e9900 */
[----:B-1----:R0:W4:Y:S04]  /*0c00*/  LDG.E.CONSTANT R8, [R2.64+0x1f800] ;  /* 0x01f8000402087981 */ /* 0x002128000c1e9900 */
        /* <DEDUP_REMOVED lines=8> */
[----:B------:R0:W4:Y:S01]  /*0c90*/  @!P0 LDG.E.CONSTANT R156, [R2.64+0x3f000] ;  /* 0x03f00004029c8981 */ /* 0x000122000c1e9900 */
[----:B------:R-:W-:-:S04]  /*0ca0*/  IADD3 R4, R4, 0x1, RZ ;  /* 0x0000000104047810 */ /* 0x000fc80007ffe0ff */
[----:B------:R-:W-:Y:S02]  /*0cb0*/  ISETP.GE.U32.AND P1, PT, R4, 0x10, PT ;  /* 0x000000100400780c */ /* 0x000fe40003f26070 */
[----:B0-----:R-:W-:Y:S01]  /*0cc0*/  MOV R3, RZ ;  /* 0x000000ff00037202 */ /* 0x001fe20000000f00 */
[----:B--2---:R-:W-:Y:S04]  /*0cd0*/  STS [R19.X4+0x1dc0], R20 ;  /* 0x001dc01413007388 */ /* 0x004fe80000004800 */
[----:B---3--:R-:W-:Y:S04]  /*0ce0*/  STS [R19.X4+0x1a40], R18 ;  /* 0x001a401213007388 */ /* 0x008fe80000004800 */
[----:B-----5:R-:W-:Y:S04]  /*0cf0*/  STS [R19.X4+0x2140], R22 ;  /* 0x0021401613007388 */ /* 0x020fe80000004800 */
[----:B------:R-:W-:Y:S04]  /*0d00*/  STS [R19.X4+0x24c0], R24 ;  /* 0x0024c01813007388 */ /* 0x000fe80000004800 */
[----:B------:R-:W-:Y:S04]  /*0d10*/  STS [R19.X4+0x32c0], R36 ;  /* 0x0032c02413007388 */ /* 0x000fe80000004800 */
[----:B------:R-:W-:Y:S04]  /*0d20*/  STS [R19.X4+0x2840], R26 ;  /* 0x0028401a13007388 */ /* 0x000fe80000004800 */
[----:B----4-:R-:W-:Y:S04]  /*0d30*/  STS [R19.X4+0x2bc0], R28 ;  /* 0x002bc01c13007388 */ /* 0x010fe80000004800 */
[----:B------:R-:W-:Y:S04]  /*0d40*/  STS [R19.X4+0x2f40], R30 ;  /* 0x002f401e13007388 */ /* 0x000fe80000004800 */
        /* <DEDUP_REMOVED lines=10> */
[----:B------:R-:W-:Y:S04]  /*0df0*/  STS [R19.X4], R62 ;  /* 0x0000003e13007388 */ /* 0x000fe80000004800 */
        /* <DEDUP_REMOVED lines=31> */
[----:B------:R-:W-:Y:S04]  /*0ff0*/  @!P0 STS [R19.X4+0x5780], R156 ;  /* 0x0057809c13008388 */ /* 0x000fe80000004800 */
[----:B------:R-:W-:Y:S06]  /*1000*/  BAR.SYNC 0x0 ;  /* 0x0000000000007b1d */ /* 0x000fec0000000000 */
.L_x_1:
[----:B------:R-:W-:Y:S01]  /*1010*/  LEA R2, R0, 0x1880, 0x9 ;  /* 0x0000188000027811 */ /* 0x000fe200078e48ff */
[----:B------:R-:W-:-:S03]  /*1020*/  IMAD R8, R3, 0x310, R6 ;  /* 0x0000031003087824 */ /* 0x000fc600078e0206 */
[C---:B------:R-:W-:Y:S02]  /*1030*/  LEA R2, R3.reuse, R2, 0x6 ;  /* 0x0000000203027211 */ /* 0x040fe400078e30ff */
[----:B------:R-:W-:Y:S01]  /*1040*/  LDS R139, [R8.X4+0x8] ;  /* 0x00000800088b7984 */ /* 0x000fe20000004800 */
[----:B------:R-:W-:-:S03]  /*1050*/  IADD3 R3, R3, 0x1, RZ ;  /* 0x0000000103037810 */ /* 0x000fc60007ffe0ff */
[----:B------:R-:W0:Y:S01]  /*1060*/  LDS.128 R36, [R2] ;  /* 0x0000000002247984 */ /* 0x000e220000000c00 */
[----:B------:R-:W-:-:S03]  /*1070*/  ISETP.GE.U32.AND P0, PT, R3, 0x2, PT ;  /* 0x000000020300780c */ /* 0x000fc60003f06070 */
[----:B------:R-:W1:Y:S04]  /*1080*/  LDS R135, [R8.X4+0x10] ;  /* 0x0000100008877984 */ /* 0x000e680000004800 */
[----:B------:R-:W2:Y:S04]  /*1090*/  LDS R137, [R8.X4+0xc] ;  /* 0x00000c0008897984 */ /* 0x000ea80000004800 */
[----:B------:R-:W3:Y:S04]  /*10a0*/  LDS R133, [R8.X4+0x14] ;  /* 0x0000140008857984 */ /* 0x000ee80000004800 */
[----:B------:R-:W4:Y:S04]  /*10b0*/  LDS R143, [R8.X4] ;  /* 0x00000000088f7984 */ /* 0x000f280000004800 */
[----:B------:R-:W5:Y:S04]  /*10c0*/  LDS R141, [R8.X4+0x4] ;  /* 0x00000400088d7984 */ /* 0x000f680000004800 */
[----:B------:R-:W5:Y:S04]  /*10d0*/  LDS R131, [R8.X4+0x18] ;  /* 0x0000180008837984 */ /* 0x000f680000004800 */
[----:B------:R-:W5:Y:S04]  /*10e0*/  LDS R98, [R8.X4+0xcc] ;  /* 0x0000cc0008627984 */ /* 0x000f680000004800 */
[----:B------:R-:W5:Y:S04]  /*10f0*/  LDS R94, [R8.X4+0xd4] ;  /* 0x0000d400085e7984 */ /* 0x000f680000004800 */
[----:B------:R-:W5:Y:S04]  /*1100*/  LDS R96, [R8.X4+0xd0] ;  /* 0x0000d00008607984 */ /* 0x000f680000004800 */
[----:B------:R-:W5:Y:S01]  /*1110*/  LDS R92, [R8.X4+0xd8] ;  /* 0x0000d800085c7984 */ /* 0x000f620000004800 */
[----:B0-----:R-:W-:-:S03]  /*1120*/  FFMA R34, R139, R36, R34 ;  /* 0x000000248b227223 */ /* 0x001fc60000000022 */
[----:B------:R-:W0:Y:S01]  /*1130*/  LDS R102, [R8.X4+0xc4] ;  /* 0x0000c40008667984 */ /* 0x000e220000004800 */
[----:B-1----:R-:W-:-:S03]  /*1140*/  FFMA R35, R135, R36, R35 ;  /* 0x0000002487237223 */ /* 0x002fc60000000023 */
[----:B------:R-:W1:Y:S01]  /*1150*/  LDS R100, [R8.X4+0xc8] ;  /* 0x0000c80008647984 */ /* 0x000e620000004800 */
[----:B--2---:R-:W-:-:S03]  /*1160*/  FFMA R32, R137, R36, R32 ;  /* 0x0000002489207223 */ /* 0x004fc60000000020 */
[----:B------:R-:W2:Y:S01]  /*1170*/  LDS.128 R28, [R2+0x2000] ;  /* 0x00200000021c7984 */ /* 0x000ea20000000c00 */
[----:B---3--:R-:W-:-:S03]  /*1180*/  FFMA R33, R133, R36, R33 ;  /* 0x0000002485217223 */ /* 0x008fc60000000021 */
[----:B------:R-:W3:Y:S01]  /*1190*/  LDS R80, [R8.X4+0xdc] ;  /* 0x0000dc0008507984 */ /* 0x000ee20000004800 */
[----:B----4-:R-:W-:-:S03]  /*11a0*/  FFMA R112, R143, R36, R112 ;  /* 0x000000248f707223 */ /* 0x010fc60000000070 */
[----:B------:R-:W4:Y:S01]  /*11b0*/  LDS R105, [R8.X4+0x190] ;  /* 0x0001900008697984 */ /* 0x000f220000004800 */
[----:B-----5:R-:W-:-:S03]  /*11c0*/  FFMA R110, R141, R36, R110 ;  /* 0x000000248d6e7223 */ /* 0x020fc6000000006e */
[----:B------:R-:W5:Y:S01]  /*11d0*/  LDS R18, [R8.X4+0x198] ;  /* 0x0001980008127984 */ /* 0x000f620000004800 */
[----:B------:R-:W-:-:S03]  /*11e0*/  FFMA R36, R131, R36, R122 ;  /* 0x0000002483247223 */ /* 0x000fc6000000007a */
[----:B------:R-:W4:Y:S01]  /*11f0*/  LDS R91, [R8.X4+0x194] ;  /* 0x00019400085b7984 */ /* 0x000f220000004800 */
[----:B------:R-:W-:-:S03]  /*1200*/  FFMA R9, R98, R37, R34 ;  /* 0x0000002562097223 */ /* 0x000fc60000000022 */
[----:B------:R-:W5:Y:S01]  /*1210*/  LDS R15, [R8.X4+0x19c] ;  /* 0x00019c00080f7984 */ /* 0x000f620000004800 */
[----:B------:R-:W-:-:S03]  /*1220*/  FFMA R11, R94, R37, R35 ;  /* 0x000000255e0b7223 */ /* 0x000fc60000000023 */
[----:B------:R-:W5:Y:S01]  /*1230*/  LDS R129, [R8.X4+0x188] ;  /* 0x0001880008817984 */ /* 0x000f620000004800 */
[----:B------:R-:W-:-:S03]  /*1240*/  FFMA R10, R96, R37, R32 ;  /* 0x00000025600a7223 */ /* 0x000fc60000000020 */
[----:B------:R-:W5:Y:S01]  /*1250*/  LDS R127, [R8.X4+0x18c] ;  /* 0x00018c00087f7984 */ /* 0x000f620000004800 */
[----:B------:R-:W-:-:S03]  /*1260*/  FFMA R12, R92, R37, R33 ;  /* 0x000000255c0c7223 */ /* 0x000fc60000000021 */
[----:B------:R-:W5:Y:S01]  /*1270*/  LDS R16, [R8.X4+0x1a0] ;  /* 0x0001a00008107984 */ /* 0x000f620000004800 */
[----:B0-----:R-:W-:-:S03]  /*1280*/  FFMA R112, R102, R37, R112 ;  /* 0x0000002566707223 */ /* 0x001fc60000000070 */
[----:B------:R-:W0:Y:S01]  /*1290*/  LDS R23, [R8.X4+0x25c] ;  /* 0x00025c0008177984 */ /* 0x000e220000004800 */
[----:B-1----:R-:W-:-:S03]  /*12a0*/  FFMA R110, R100, R37, R110 ;  /* 0x00000025646e7223 */ /* 0x002fc6000000006e */
[----:B------:R-:W1:Y:S01]  /*12b0*/  LDS R24, [R8.X4+0x258] ;  /* 0x0002580008187984 */ /* 0x000e620000004800 */
[-C--:B--2---:R-:W-:Y:S02]  /*12c0*/  FFMA R123, R143, R28.reuse, R123 ;  /* 0x0000001c8f7b7223 */ /* 0x084fe4000000007b */
[-C--:B------:R-:W-:Y:S01]  /*12d0*/  FFMA R121, R141, R28.reuse, R121 ;  /* 0x0000001c8d797223 */ /* 0x080fe20000000079 */
[----:B------:R-:W2:Y:S01]  /*12e0*/  LDS R22, [R8.X4+0x260] ;  /* 0x0002600008167984 */ /* 0x000ea20000004800 */
[-C--:B------:R-:W-:Y:S02]  /*12f0*/  FFMA R119, R139, R28.reuse, R119 ;  /* 0x0000001c8b777223 */ /* 0x080fe40000000077 */
[-C--:B------:R-:W-:Y:S01]  /*1300*/  FFMA R45, R137, R28.reuse, R45 ;  /* 0x0000001c892d7223 */ /* 0x080fe2000000002d */
[----:B------:R-:W2:Y:S01]  /*1310*/  LDS R27, [R8.X4+0x24c] ;  /* 0x00024c00081b7984 */ /* 0x000ea20000004800 */
[-C--:B------:R-:W-:Y:S02]  /*1320*/  FFMA R43, R135, R28.reuse, R43 ;  /* 0x0000001c872b7223 */ /* 0x080fe4000000002b */
[----:B------:R-:W-:Y:S01]  /*1330*/  FFMA R41, R133, R28, R41 ;  /* 0x0000001c85297223 */ /* 0x000fe20000000029 */
[----:B------:R-:W2:Y:S01]  /*1340*/  LDS R26, [R8.X4+0x250] ;  /* 0x00025000081a7984 */ /* 0x000ea20000004800 */
[----:B---3--:R-:W-:-:S02]  /*1350*/  FFMA R37, R80, R37, R36 ;  /* 0x0000002550257223 */ /* 0x008fc40000000024 */
[----:B------:R-:W-:Y:S01]  /*1360*/  FFMA R28, R131, R28, R114 ;  /* 0x0000001c831c7223 */ /* 0x000fe20000000072 */
[----:B------:R-:W3:Y:S01]  /*1370*/  LDS R25, [R8.X4+0x254] ;  /* 0x0002540008197984 */ /* 0x000ee20000004800 */
[-C--:B----4-:R-:W-:Y:S02]  /*1380*/  FFMA R20, R105, R38.reuse, R9 ;  /* 0x0000002669147223 */ /* 0x090fe40000000009 */
[-C--:B-----5:R-:W-:Y:S01]  /*1390*/  FFMA R14, R18, R38.reuse, R11 ;  /* 0x00000026120e7223 */ /* 0x0a0fe2000000000b */
[----:B------:R-:W4:Y:S01]  /*13a0*/  LDS R21, [R8.X4+0x264] ;  /* 0x0002640008157984 */ /* 0x000f220000004800 */
[-C--:B------:R-:W-:Y:S02]  /*13b0*/  FFMA R10, R91, R38.reuse, R10 ;  /* 0x000000265b0a7223 */ /* 0x080fe4000000000a */
[-C--:B------:R-:W-:Y:S01]  /*13c0*/  FFMA R9, R15, R38.reuse, R12 ;  /* 0x000000260f097223 */ /* 0x080fe2000000000c */
[----:B------:R-:W5:Y:S01]  /*13d0*/  LDS.128 R32, [R2+0x80] ;  /* 0x0000800002207984 */ /* 0x000f620000000c00 */
[----:B------:R-:W-:-:S02]  /*13e0*/  FFMA R112, R129, R38, R112 ;  /* 0x0000002681707223 */ /* 0x000fc40000000070 */
[-C--:B------:R-:W-:Y:S01]  /*13f0*/  FFMA R123, R102, R29.reuse, R123 ;  /* 0x0000001d667b7223 */ /* 0x080fe2000000007b */
[----:B------:R-:W-:Y:S01]  /*1400*/  LDS R104, [R8.X4+0x574] ;  /* 0x0005740008687984 */ /* 0x000fe20000004800 */
[----:B------:R-:W-:Y:S02]  /*1410*/  FFMA R110, R127, R38, R110 ;  /* 0x000000267f6e7223 */ /* 0x000fe4000000006e */
[-C--:B------:R-:W-:Y:S02]  /*1420*/  FFMA R121, R100, R29.reuse, R121 ;  /* 0x0000001d64797223 */ /* 0x080fe40000000079 */
[-C--:B------:R-:W-:Y:S02]  /*1430*/  FFMA R119, R98, R29.reuse, R119 ;  /* 0x0000001d62777223 */ /* 0x080fe40000000077 */
[-C--:B------:R-:W-:Y:S02]  /*1440*/  FFMA R45, R96, R29.reuse, R45 ;  /* 0x0000001d602d7223 */ /* 0x080fe4000000002d */
[----:B------:R-:W-:-:S02]  /*1450*/  FFMA R43, R94, R29, R43 ;  /* 0x0000001d5e2b7223 */ /* 0x000fc4000000002b */
[-C--:B------:R-:W-:Y:S02]  /*1460*/  FFMA R41, R92, R29.reuse, R41 ;  /* 0x0000001d5c297223 */ /* 0x080fe40000000029 */
[----:B------:R-:W-:Y:S02]  /*1470*/  FFMA R38, R16, R38, R37 ;  /* 0x0000002610267223 */ /* 0x000fe40000000025 */
[----:B------:R-:W-:Y:S02]  /*1480*/  FFMA R29, R80, R29, R28 ;  /* 0x0000001d501d7223 */ /* 0x000fe4000000001c */
[-C--:B0-----:R-:W-:Y:S02]  /*1490*/  FFMA R19, R23, R39.reuse, R14 ;  /* 0x0000002717137223 */ /* 0x081fe4000000000e */
[-C--:B-1----:R-:W-:Y:S02]  /*14a0*/  FFMA R12, R24, R39.reuse, R10 ;  /* 0x00000027180c7223 */ /* 0x082fe4000000000a */
[----:B--2---:R-:W-:-:S02]  /*14b0*/  FFMA R14, R22, R39, R9 ;  /* 0x00000027160e7223 */ /* 0x004fc40000000009 */
[-C--:B------:R-:W-:Y:S02]  /*14c0*/  FFMA R10, R129, R30.reuse, R123 ;  /* 0x0000001e810a7223 */ /* 0x080fe4000000007b */
[-C--:B------:R-:W-:Y:S02]  /*14d0*/  FFMA R121, R127, R30.reuse, R121 ;  /* 0x0000001e7f797223 */ /* 0x080fe40000000079 */
[-C--:B------:R-:W-:Y:S02]  /*14e0*/  FFMA R28, R105, R30.reuse, R119 ;  /* 0x0000001e691c7223 */ /* 0x080fe40000000077 */
[-C--:B------:R-:W-:Y:S02]  /*14f0*/  FFMA R9, R91, R30.reuse, R45 ;  /* 0x0000001e5b097223 */ /* 0x080fe4000000002d */
[-C--:B------:R-:W-:Y:S02]  /*1500*/  FFMA R48, R18, R30.reuse, R43 ;  /* 0x0000001e12307223 */ /* 0x080fe4000000002b */
[----:B------:R-:W-:-:S02]  /*1510*/  FFMA R49, R15, R30, R41 ;  /* 0x0000001e0f317223 */ /* 0x000fc40000000029 */
[----:B------:R-:W-:Y:S02]  /*1520*/  FFMA R30, R16, R30, R29 ;  /* 0x0000001e101e7223 */ /* 0x000fe4000000001d */
[-C--:B------:R-:W-:Y:S02]  /*1530*/  FFMA R17, R27, R39.reuse, R112 ;  /* 0x000000271b117223 */ /* 0x080fe40000000070 */
[-C--:B------:R-:W-:Y:S02]  /*1540*/  FFMA R11, R26, R39.reuse, R110 ;  /* 0x000000271a0b7223 */ /* 0x080fe4000000006e */
[-C--:B---3--:R-:W-:Y:S02]  /*1550*/  FFMA R20, R25, R39.reuse, R20 ;  /* 0x0000002719147223 */ /* 0x088fe40000000014 */
[----:B----4-:R-:W-:Y:S02]  /*1560*/  FFMA R13, R21, R39, R38 ;  /* 0x00000027150d7223 */ /* 0x010fe40000000026 */
[----:B------:R-:W0:Y:S01]  /*1570*/  LDS.128 R36, [R2+0x2080] ;  /* 0x0020800002247984 */ /* 0x000e220000000c00 */
[----:B------:R-:W-:-:S02]  /*1580*/  FFMA R45, R27, R31, R10 ;  /* 0x0000001f1b2d7223 */ /* 0x000fc4000000000a */
[-C--:B------:R-:W-:Y:S02]  /*1590*/  FFMA R43, R24, R31.reuse, R9 ;  /* 0x0000001f182b7223 */ /* 0x080fe40000000009 */
[-C--:B------:R-:W-:Y:S02]  /*15a0*/  FFMA R10, R22, R31.reuse, R49 ;  /* 0x0000001f160a7223 */ /* 0x080fe40000000031 */
[-C--:B------:R-:W-:Y:S02]  /*15b0*/  FFMA R41, R26, R31.reuse, R121 ;  /* 0x0000001f1a297223 */ /* 0x080fe40000000079 */
[-C--:B------:R-:W-:Y:S02]  /*15c0*/  FFMA R47, R25, R31.reuse, R28 ;  /* 0x0000001f192f7223 */ /* 0x080fe4000000001c */
[-C--:B------:R-:W-:Y:S02]  /*15d0*/  FFMA R9, R23, R31.reuse, R48 ;  /* 0x0000001f17097223 */ /* 0x080fe40000000030 */
[----:B------:R-:W-:-:S02]  /*15e0*/  FFMA R49, R21, R31, R30 ;  /* 0x0000001f15317223 */ /* 0x000fc4000000001e */
[----:B------:R-:W1:Y:S01]  /*15f0*/  LDS.128 R28, [R2+0x100] ;  /* 0x00010000021c7984 */ /* 0x000e620000000c00 */
[-C--:B-----5:R-:W-:Y:S02]  /*1600*/  FFMA R108, R143, R32.reuse, R108 ;  /* 0x000000208f6c7223 */ /* 0x0a0fe4000000006c */
        /* <DEDUP_REMOVED lines=8> */
[-C--:B------:R-:W-:Y:S02]  /*1690*/  FFMA R46, R98, R33.reuse, R46 ;  /* 0x00000021622e7223 */ /* 0x080fe4000000002e */
[-C--:B------:R-:W-:Y:S02]  /*16a0*/  FFMA R44, R96, R33.reuse, R44 ;  /* 0x00000021602c7223 */ /* 0x080fe4000000002c */
[----:B------:R-:W-:-:S02]  /*16b0*/  FFMA R51, R94, R33, R42 ;  /* 0x000000215e337223 */ /* 0x000fc4000000002a */
[-C--:B------:R-:W-:Y:S02]  /*16c0*/  FFMA R120, R92, R33.reuse, R120 ;  /* 0x000000215c787223 */ /* 0x080fe40000000078 */
[----:B------:R-:W-:Y:S02]  /*16d0*/  FFMA R33, R80, R33, R32 ;  /* 0x0000002150217223 */ /* 0x000fe40000000020 */
[-C--:B0-----:R-:W-:Y:S02]  /*16e0*/  FFMA R117, R143, R36.reuse, R117 ;  /* 0x000000248f757223 */ /* 0x081fe40000000075 */
[-C--:B------:R-:W-:Y:S02]  /*16f0*/  FFMA R115, R141, R36.reuse, R115 ;  /* 0x000000248d737223 */ /* 0x080fe40000000073 */
[-C--:B------:R-:W-:Y:S02]  /*1700*/  FFMA R113, R139, R36.reuse, R113 ;  /* 0x000000248b717223 */ /* 0x080fe40000000071 */
[----:B------:R-:W-:-:S02]  /*1710*/  FFMA R111, R137, R36, R111 ;  /* 0x00000024896f7223 */ /* 0x000fc4000000006f */
[-C--:B------:R-:W-:Y:S02]  /*1720*/  FFMA R109, R135, R36.reuse, R109 ;  /* 0x00000024876d7223 */ /* 0x080fe4000000006d */
[-C--:B------:R-:W-:Y:S02]  /*1730*/  FFMA R52, R133, R36.reuse, R52 ;  /* 0x0000002485347223 */ /* 0x080fe40000000034 */
[----:B------:R-:W-:Y:S02]  /*1740*/  FFMA R36, R131, R36, R53 ;  /* 0x0000002483247223 */ /* 0x000fe40000000035 */
[-C--:B------:R-:W-:Y:S02]  /*1750*/  FFMA R50, R129, R34.reuse, R108 ;  /* 0x0000002281327223 */ /* 0x080fe4000000006c */
[-C--:B------:R-:W-:Y:S02]  /*1760*/  FFMA R42, R127, R34.reuse, R106 ;  /* 0x000000227f2a7223 */ /* 0x080fe4000000006a */
[----:B------:R-:W-:-:S02]  /*1770*/  FFMA R46, R105, R34, R46 ;  /* 0x00000022692e7223 */ /* 0x000fc4000000002e */
[-C--:B------:R-:W-:Y:S02]  /*1780*/  FFMA R44, R91, R34.reuse, R44 ;  /* 0x000000225b2c7223 */ /* 0x080fe4000000002c */
[-C--:B------:R-:W-:Y:S02]  /*1790*/  FFMA R40, R18, R34.reuse, R51 ;  /* 0x0000002212287223 */ /* 0x080fe40000000033 */
[-C--:B------:R-:W-:Y:S02]  /*17a0*/  FFMA R120, R15, R34.reuse, R120 ;  /* 0x000000220f787223 */ /* 0x080fe40000000078 */
[----:B------:R-:W-:Y:S02]  /*17b0*/  FFMA R34, R16, R34, R33 ;  /* 0x0000002210227223 */ /* 0x000fe40000000021 */
[-C--:B------:R-:W-:Y:S02]  /*17c0*/  FFMA R117, R102, R37.reuse, R117 ;  /* 0x0000002566757223 */ /* 0x080fe40000000075 */
[----:B------:R-:W-:-:S02]  /*17d0*/  FFMA R115, R100, R37, R115 ;  /* 0x0000002564737223 */ /* 0x000fc40000000073 */
[-C--:B------:R-:W-:Y:S02]  /*17e0*/  FFMA R113, R98, R37.reuse, R113 ;  /* 0x0000002562717223 */ /* 0x080fe40000000071 */
[-C--:B------:R-:W-:Y:S02]  /*17f0*/  FFMA R111, R96, R37.reuse, R111 ;  /* 0x00000025606f7223 */ /* 0x080fe4000000006f */
[-C--:B------:R-:W-:Y:S02]  /*1800*/  FFMA R109, R94, R37.reuse, R109 ;  /* 0x000000255e6d7223 */ /* 0x080fe4000000006d */
[----:B------:R-:W-:Y:S02]  /*1810*/  FFMA R52, R92, R37, R52 ;  /* 0x000000255c347223 */ /* 0x000fe40000000034 */
[-C--:B-1----:R-:W-:Y:S02]  /*1820*/  FFMA R90, R143, R28.reuse, R90 ;  /* 0x0000001c8f5a7223 */ /* 0x082fe4000000005a */
[----:B------:R-:W-:-:S02]  /*1830*/  FFMA R88, R141, R28, R88 ;  /* 0x0000001c8d587223 */ /* 0x000fc40000000058 */
[-C--:B------:R-:W-:Y:S02]  /*1840*/  FFMA R86, R139, R28.reuse, R86 ;  /* 0x0000001c8b567223 */ /* 0x080fe40000000056 */
[-C--:B------:R-:W-:Y:S02]  /*1850*/  FFMA R60, R137, R28.reuse, R60 ;  /* 0x0000001c893c7223 */ /* 0x080fe4000000003c */
[-C--:B------:R-:W-:Y:S02]  /*1860*/  FFMA R61, R135, R28.reuse, R61 ;  /* 0x0000001c873d7223 */ /* 0x080fe4000000003d */
[-C--:B------:R-:W-:Y:S02]  /*1870*/  FFMA R59, R133, R28.reuse, R59 ;  /* 0x0000001c853b7223 */ /* 0x080fe4000000003b */
[----:B------:R-:W-:Y:S02]  /*1880*/  FFMA R37, R80, R37, R36 ;  /* 0x0000002550257223 */ /* 0x000fe40000000024 */
[----:B------:R-:W-:-:S02]  /*1890*/  FFMA R28, R131, R28, R118 ;  /* 0x0000001c831c7223 */ /* 0x000fc40000000076 */
[----:B------:R-:W-:Y:S02]  /*18a0*/  FFMA R48, R25, R35, R46 ;  /* 0x0000002319307223 */ /* 0x000fe4000000002e */
        /* <DEDUP_REMOVED lines=18> */
[----:B------:R-:W-:Y:S01]  /*19d0*/  FFMA R38, R16, R38, R37 ;  /* 0x0000002610267223 */ /* 0x000fe20000000025 */
[----:B------:R-:W0:Y:S01]  /*19e0*/  LDS.128 R32, [R2+0x2100] ;  /* 0x0021000002207984 */ /* 0x000e220000000c00 */
[----:B------:R-:W-:Y:S02]  /*19f0*/  FFMA R29, R80, R29, R28 ;  /* 0x0000001d501d7223 */ /* 0x000fe4000000001c */
[-C--:B------:R-:W-:Y:S02]  /*1a00*/  FFMA R90, R129, R30.reuse, R90 ;  /* 0x0000001e815a7223 */ /* 0x080fe4000000005a */
[-C--:B------:R-:W-:Y:S02]  /*1a10*/  FFMA R88, R127, R30.reuse, R88 ;  /* 0x0000001e7f587223 */ /* 0x080fe40000000058 */
[----:B------:R-:W-:-:S02]  /*1a20*/  FFMA R64, R105, R30, R86 ;  /* 0x0000001e69407223 */ /* 0x000fc40000000056 */
[-C--:B------:R-:W-:Y:S01]  /*1a30*/  FFMA R60, R91, R30.reuse, R60 ;  /* 0x0000001e5b3c7223 */ /* 0x080fe2000000003c */
[----:B------:R-:W-:Y:S01]  /*1a40*/  LDS R86, [R8.X4+0x3e4] ;  /* 0x0003e40008567984 */ /* 0x000fe20000004800 */
[-C--:B------:R-:W-:Y:S02]  /*1a50*/  FFMA R28, R18, R30.reuse, R61 ;  /* 0x0000001e121c7223 */ /* 0x080fe4000000003d */
[-C--:B------:R-:W-:Y:S02]  /*1a60*/  FFMA R65, R15, R30.reuse, R59 ;  /* 0x0000001e0f417223 */ /* 0x080fe4000000003b */
[-C--:B------:R-:W-:Y:S02]  /*1a70*/  FFMA R53, R23, R39.reuse, R58 ;  /* 0x0000002717357223 */ /* 0x080fe4000000003a */
[----:B------:R-:W-:Y:S02]  /*1a80*/  FFMA R30, R16, R30, R29 ;  /* 0x0000001e101e7223 */ /* 0x000fe4000000001d */
[----:B------:R-:W-:-:S02]  /*1a90*/  FFMA R56, R27, R39, R56 ;  /* 0x000000271b387223 */ /* 0x000fc40000000038 */
[-C--:B------:R-:W-:Y:S02]  /*1aa0*/  FFMA R52, R26, R39.reuse, R115 ;  /* 0x000000271a347223 */ /* 0x080fe40000000073 */
[-C--:B------:R-:W-:Y:S02]  /*1ab0*/  FFMA R57, R25, R39.reuse, R36 ;  /* 0x0000002719397223 */ /* 0x080fe40000000024 */
[-C--:B------:R-:W-:Y:S02]  /*1ac0*/  FFMA R54, R24, R39.reuse, R54 ;  /* 0x0000002718367223 */ /* 0x080fe40000000036 */
[-C--:B------:R-:W-:Y:S02]  /*1ad0*/  FFMA R55, R22, R39.reuse, R55 ;  /* 0x0000002716377223 */ /* 0x080fe40000000037 */
[----:B------:R-:W-:Y:S02]  /*1ae0*/  FFMA R58, R21, R39, R38 ;  /* 0x00000027153a7223 */ /* 0x000fe40000000026 */
[----:B------:R-:W1:Y:S01]  /*1af0*/  LDS.128 R36, [R2+0x180] ;  /* 0x0001800002247984 */ /* 0x000e620000000c00 */
[----:B------:R-:W-:-:S02]  /*1b00*/  FFMA R62, R24, R31, R60 ;  /* 0x0000001f183e7223 */ /* 0x000fc4000000003c */
[-C--:B------:R-:W-:Y:S02]  /*1b10*/  FFMA R60, R22, R31.reuse, R65 ;  /* 0x0000001f163c7223 */ /* 0x080fe40000000041 */
[-C--:B------:R-:W-:Y:S02]  /*1b20*/  FFMA R63, R27, R31.reuse, R90 ;  /* 0x0000001f1b3f7223 */ /* 0x080fe4000000005a */
[-C--:B------:R-:W-:Y:S01]  /*1b30*/  FFMA R61, R26, R31.reuse, R88 ;  /* 0x0000001f1a3d7223 */ /* 0x080fe20000000058 */
[----:B------:R-:W-:Y:S01]  /*1b40*/  LDS R90, [R8.X4+0x3ec] ;  /* 0x0003ec00085a7984 */ /* 0x000fe20000004800 */
[-C--:B------:R-:W-:Y:S02]  /*1b50*/  FFMA R64, R25, R31.reuse, R64 ;  /* 0x0000001f19407223 */ /* 0x080fe40000000040 */
[-C--:B------:R-:W-:Y:S01]  /*1b60*/  FFMA R59, R23, R31.reuse, R28 ;  /* 0x0000001f173b7223 */ /* 0x080fe2000000001c */
[----:B------:R-:W-:Y:S01]  /*1b70*/  LDS R88, [R8.X4+0x3e8] ;  /* 0x0003e80008587984 */ /* 0x000fe20000004800 */
[----:B------:R-:W-:-:S02]  /*1b80*/  FFMA R65, R21, R31, R30 ;  /* 0x0000001f15417223 */ /* 0x000fc4000000001e */
[-C--:B0-----:R-:W-:Y:S01]  /*1b90*/  FFMA R89, R139, R32.reuse, R89 ;  /* 0x000000208b597223 */ /* 0x081fe20000000059 */
[----:B------:R-:W0:Y:S01]  /*1ba0*/  LDS.128 R28, [R2+0x2180] ;  /* 0x00218000021c7984 */ /* 0x000e220000000c00 */
        /* <DEDUP_REMOVED lines=12> */
[----:B-1----:R-:W-:Y:S02]  /*1c70*/  FFMA R75, R135, R36, R75 ;  /* 0x00000024874b7223 */ /* 0x002fe4000000004b */
[----:B------:R-:W-:Y:S02]  /*1c80*/  FFMA R33, R80, R33, R32 ;  /* 0x0000002150217223 */ /* 0x000fe40000000020 */
[----:B------:R-:W-:Y:S02]  /*1c90*/  FFMA R32, R105, R34, R89 ;  /* 0x0000002269207223 */ /* 0x000fe40000000059 */
[-C--:B------:R-:W-:Y:S01]  /*1ca0*/  FFMA R84, R143, R36.reuse, R84 ;  /* 0x000000248f547223 */ /* 0x080fe20000000054 */
[----:B------:R-:W-:Y:S01]  /*1cb0*/  LDS R89, [R8.X4+0x4a0] ;  /* 0x0004a00008597984 */ /* 0x000fe20000004800 */
[----:B------:R-:W-:-:S02]  /*1cc0*/  FFMA R82, R141, R36, R82 ;  /* 0x000000248d527223 */ /* 0x000fc40000000052 */
[-C--:B------:R-:W-:Y:S02]  /*1cd0*/  FFMA R74, R139, R36.reuse, R74 ;  /* 0x000000248b4a7223 */ /* 0x080fe4000000004a */
[-C--:B------:R-:W-:Y:S02]  /*1ce0*/  FFMA R125, R137, R36.reuse, R125 ;  /* 0x00000024897d7223 */ /* 0x080fe4000000007d */
[----:B------:R-:W-:Y:S02]  /*1cf0*/  FFMA R116, R133, R36, R116 ;  /* 0x0000002485747223 */ /* 0x000fe40000000074 */
[----:B------:R-:W-:Y:S02]  /*1d00*/  FFMA R75, R94, R37, R75 ;  /* 0x000000255e4b7223 */ /* 0x000fe4000000004b */
[----:B0-----:R-:W-:Y:S02]  /*1d10*/  FFMA R81, R143, R28, R81 ;  /* 0x0000001c8f517223 */ /* 0x001fe40000000051 */
[----:B------:R-:W-:-:S02]  /*1d20*/  FFMA R36, R131, R36, R73 ;  /* 0x0000002483247223 */ /* 0x000fc40000000049 */
[----:B------:R-:W-:Y:S02]  /*1d30*/  FFMA R83, R139, R28, R83 ;  /* 0x0000001c8b537223 */ /* 0x000fe40000000053 */
[----:B------:R-:W-:Y:S02]  /*1d40*/  FFMA R71, R25, R35, R32 ;  /* 0x0000002319477223 */ /* 0x000fe40000000020 */
[----:B------:R-:W-:Y:S02]  /*1d50*/  FFMA R67, R91, R34, R67 ;  /* 0x000000225b437223 */ /* 0x000fe40000000043 */
[-C--:B------:R-:W-:Y:S02]  /*1d60*/  FFMA R84, R102, R37.reuse, R84 ;  /* 0x0000002566547223 */ /* 0x080fe40000000054 */
[-C--:B------:R-:W-:Y:S02]  /*1d70*/  FFMA R82, R100, R37.reuse, R82 ;  /* 0x0000002564527223 */ /* 0x080fe40000000052 */
[----:B------:R-:W-:-:S02]  /*1d80*/  FFMA R74, R98, R37, R74 ;  /* 0x00000025624a7223 */ /* 0x000fc4000000004a */
[-C--:B------:R-:W-:Y:S02]  /*1d90*/  FFMA R125, R96, R37.reuse, R125 ;  /* 0x00000025607d7223 */ /* 0x080fe4000000007d */
[----:B------:R-:W-:Y:S02]  /*1da0*/  FFMA R116, R92, R37, R116 ;  /* 0x000000255c747223 */ /* 0x000fe40000000074 */
[----:B------:R-:W-:Y:S02]  /*1db0*/  FFMA R32, R18, R38, R75 ;  /* 0x0000002612207223 */ /* 0x000fe4000000004b */
[-C--:B------:R-:W-:Y:S02]  /*1dc0*/  FFMA R95, R141, R28.reuse, R95 ;  /* 0x0000001c8d5f7223 */ /* 0x080fe4000000005f */
[-C--:B------:R-:W-:Y:S02]  /*1dd0*/  FFMA R99, R137, R28.reuse, R99 ;  /* 0x0000001c89637223 */ /* 0x080fe40000000063 */
[----:B------:R-:W-:-:S02]  /*1de0*/  FFMA R97, R135, R28, R97 ;  /* 0x0000001c87617223 */ /* 0x000fc40000000061 */
[----:B------:R-:W-:Y:S02]  /*1df0*/  FFMA R103, R133, R28, R103 ;  /* 0x0000001c85677223 */ /* 0x000fe40000000067 */
[----:B------:R-:W-:Y:S02]  /*1e00*/  FFMA R81, R102, R29, R81 ;  /* 0x0000001d66517223 */ /* 0x000fe40000000051 */
[-C--:B------:R-:W-:Y:S01]  /*1e10*/  FFMA R70, R129, R34.reuse, R107 ;  /* 0x0000002281467223 */ /* 0x080fe2000000006b */
[----:B------:R-:W-:Y:S01]  /*1e20*/  LDS R102, [R8.X4+0x570] ;  /* 0x0005700008667984 */ /* 0x000fe20000004800 */
[-C--:B------:R-:W-:Y:S02]  /*1e30*/  FFMA R68, R127, R34.reuse, R93 ;  /* 0x000000227f447223 */ /* 0x080fe4000000005d */
[-C--:B------:R-:W-:Y:S01]  /*1e40*/  FFMA R66, R18, R34.reuse, R87 ;  /* 0x0000002212427223 */ /* 0x080fe20000000057 */
[----:B------:R-:W-:Y:S01]  /*1e50*/  LDS R93, [R8.X4+0x4a8] ;  /* 0x0004a800085d7984 */ /* 0x000fe20000004800 */
[----:B------:R-:W-:-:S02]  /*1e60*/  FFMA R85, R15, R34, R85 ;  /* 0x000000220f557223 */ /* 0x000fc40000000055 */
[----:B------:R-:W-:Y:S01]  /*1e70*/  FFMA R72, R16, R34, R33 ;  /* 0x0000002210487223 */ /* 0x000fe20000000021 */
[----:B------:R-:W-:Y:S01]  /*1e80*/  LDS R87, [R8.X4+0x49c] ;  /* 0x00049c0008577984 */ /* 0x000fe20000004800 */
[----:B------:R-:W-:Y:S02]  /*1e90*/  FFMA R37, R80, R37, R36 ;  /* 0x0000002550257223 */ /* 0x000fe40000000024 */
[----:B------:R-:W-:Y:S02]  /*1ea0*/  FFMA R28, R131, R28, R101 ;  /* 0x0000001c831c7223 */ /* 0x000fe40000000065 */
[----:B------:R-:W-:Y:S01]  /*1eb0*/  FFMA R83, R98, R29, R83 ;  /* 0x0000001d62537223 */ /* 0x000fe20000000053 */
[----:B------:R-:W-:Y:S01]  /*1ec0*/  LDS R101, [R8.X4+0x318] ;  /* 0x0003180008657984 */ /* 0x000fe20000004800 */
[----:B------:R-:W-:Y:S02]  /*1ed0*/  FFMA R69, R24, R35, R67 ;  /* 0x0000002318457223 */ /* 0x000fe40000000043 */
[-C--:B------:R-:W-:Y:S01]  /*1ee0*/  FFMA R78, R129, R38.reuse, R84 ;  /* 0x00000026814e7223 */ /* 0x080fe20000000054 */
[----:B------:R-:W-:Y:S01]  /*1ef0*/  LDS R98, [R8.X4+0x568] ;  /* 0x0005680008627984 */ /* 0x000fe20000004800 */
[----:B------:R-:W-:-:S02]  /*1f00*/  FFMA R82, R127, R38, R82 ;  /* 0x000000267f527223 */ /* 0x000fc40000000052 */
[-C--:B------:R-:W-:Y:S01]  /*1f10*/  FFMA R76, R105, R38.reuse, R74 ;  /* 0x00000026694c7223 */ /* 0x080fe2000000004a */
[----:B------:R-:W-:Y:S01]  /*1f20*/  LDS R84, [R8.X4+0x3e0] ;  /* 0x0003e00008547984 */ /* 0x000fe20000004800 */
[-C--:B------:R-:W-:Y:S02]  /*1f30*/  FFMA R125, R91, R38.reuse, R125 ;  /* 0x000000265b7d7223 */ /* 0x080fe4000000007d */
[----:B------:R-:W-:Y:S02]  /*1f40*/  FFMA R77, R15, R38, R116 ;  /* 0x000000260f4d7223 */ /* 0x000fe40000000074 */
[-C--:B------:R-:W-:Y:S02]  /*1f50*/  FFMA R70, R27, R35.reuse, R70 ;  /* 0x000000231b467223 */ /* 0x080fe40000000046 */
[-C--:B------:R-:W-:Y:S02]  /*1f60*/  FFMA R68, R26, R35.reuse, R68 ;  /* 0x000000231a447223 */ /* 0x080fe40000000044 */
[----:B------:R-:W-:-:S02]  /*1f70*/  FFMA R66, R23, R35, R66 ;  /* 0x0000002317427223 */ /* 0x000fc40000000042 */
[-C--:B------:R-:W-:Y:S02]  /*1f80*/  FFMA R67, R22, R35.reuse, R85 ;  /* 0x0000002316437223 */ /* 0x080fe40000000055 */
[----:B------:R-:W-:Y:S01]  /*1f90*/  FFMA R72, R21, R35, R72 ;  /* 0x0000002315487223 */ /* 0x000fe20000000048 */
[----:B------:R-:W-:Y:S01]  /*1fa0*/  LDS R85, [R8.X4+0x498] ;  /* 0x0004980008557984 */ /* 0x000fe20000004800 */
[----:B------:R-:W-:Y:S02]  /*1fb0*/  FFMA R38, R16, R38, R37 ;  /* 0x0000002610267223 */ /* 0x000fe40000000025 */
[----:B------:R-:W-:Y:S02]  /*1fc0*/  FFMA R73, R23, R39, R32 ;  /* 0x0000002717497223 */ /* 0x000fe40000000020 */
[-C--:B------:R-:W-:Y:S01]  /*1fd0*/  FFMA R95, R100, R29.reuse, R95 ;  /* 0x0000001d645f7223 */ /* 0x080fe2000000005f */
[----:B------:R-:W0:Y:S01]  /*1fe0*/  LDS.128 R32, [R2+0x10] ;  /* 0x0000100002207984 */ /* 0x000e220000000c00 */
[----:B------:R-:W-:-:S02]  /*1ff0*/  FFMA R96, R96, R29, R99 ;  /* 0x0000001d60607223 */ /* 0x000fc40000000063 */
[-C--:B------:R-:W-:Y:S01]  /*2000*/  FFMA R107, R94, R29.reuse, R97 ;  /* 0x0000001d5e6b7223 */ /* 0x080fe20000000061 */
[----:B------:R-:W1:Y:S01]  /*2010*/  LDS R99, [R8.X4+0x31c] ;  /* 0x00031c0008637984 */ /* 0x000e620000004800 */
[-C--:B------:R-:W-:Y:S02]  /*2020*/  FFMA R106, R92, R29.reuse, R103 ;  /* 0x0000001d5c6a7223 */ /* 0x080fe40000000067 */
[----:B------:R-:W-:Y:S01]  /*2030*/  FFMA R109, R80, R29, R28 ;  /* 0x0000001d506d7223 */ /* 0x000fe2000000001c */
[----:B------:R-:W2:Y:S01]  /*2040*/  LDS R103, [R8.X4+0x314] ;  /* 0x0003140008677984 */ /* 0x000ea20000004800 */
[-C--:B------:R-:W-:Y:S02]  /*2050*/  FFMA R108, R129, R30.reuse, R81 ;  /* 0x0000001e816c7223 */ /* 0x080fe40000000051 */
[----:B------:R-:W-:Y:S01]  /*2060*/  FFMA R110, R105, R30, R83 ;  /* 0x0000001e696e7223 */ /* 0x000fe20000000053 */
[----:B------:R-:W3:Y:S01]  /*2070*/  LDS R29, [R8.X4+0x320] ;  /* 0x00032000081d7984 */ /* 0x000ee20000004800 */
[----:B------:R-:W-:-:S02]  /*2080*/  FFMA R74, R26, R39, R82 ;  /* 0x000000271a4a7223 */ /* 0x000fc40000000052 */
[-C--:B------:R-:W-:Y:S01]  /*2090*/  FFMA R78, R27, R39.reuse, R78 ;  /* 0x000000271b4e7223 */ /* 0x080fe2000000004e */
[----:B------:R-:W4:Y:S01]  /*20a0*/  LDS R105, [R8.X4+0x310] ;  /* 0x0003100008697984 */ /* 0x000f220000004800 */
[-C--:B------:R-:W-:Y:S02]  /*20b0*/  FFMA R76, R25, R39.reuse, R76 ;  /* 0x00000027194c7223 */ /* 0x080fe4000000004c */
[-C--:B------:R-:W-:Y:S01]  /*20c0*/  FFMA R75, R24, R39.reuse, R125 ;  /* 0x00000027184b7223 */ /* 0x080fe2000000007d */
[----:B------:R-:W5:Y:S01]  /*20d0*/  LDS R81, [R8.X4+0x324] ;  /* 0x0003240008517984 */ /* 0x000f620000004800 */
[-C--:B------:R-:W-:Y:S02]  /*20e0*/  FFMA R77, R22, R39.reuse, R77 ;  /* 0x00000027164d7223 */ /* 0x080fe4000000004d */
[----:B------:R-:W-:Y:S01]  /*20f0*/  FFMA R79, R21, R39, R38 ;  /* 0x00000027154f7223 */ /* 0x000fe20000000026 */
[----:B------:R-:W5:Y:S01]  /*2100*/  LDS R83, [R8.X4+0x328] ;  /* 0x0003280008537984 */ /* 0x000f620000004800 */
[----:B------:R-:W-:-:S02]  /*2110*/  FFMA R127, R127, R30, R95 ;  /* 0x0000001e7f7f7223 */ /* 0x000fc4000000005f */
[-C--:B------:R-:W-:Y:S01]  /*2120*/  FFMA R111, R91, R30.reuse, R96 ;  /* 0x0000001e5b6f7223 */ /* 0x080fe20000000060 */
[----:B------:R-:W5:Y:S01]  /*2130*/  LDS R28, [R8.X4+0x3d4] ;  /* 0x0003d400081c7984 */ /* 0x000f620000004800 */
[-C--:B------:R-:W-:Y:S02]  /*2140*/  FFMA R18, R18, R30.reuse, R107 ;  /* 0x0000001e12127223 */ /* 0x080fe4000000006b */
[-C--:B------:R-:W-:Y:S01]  /*2150*/  FFMA R16, R16, R30.reuse, R109 ;  /* 0x0000001e10107223 */ /* 0x080fe2000000006d */
[----:B------:R-:W5:Y:S01]  /*2160*/  LDS R80, [R8.X4+0x3d8] ;  /* 0x0003d80008507984 */ /* 0x000f620000004800 */
[----:B------:R-:W-:Y:S02]  /*2170*/  FFMA R106, R15, R30, R106 ;  /* 0x0000001e0f6a7223 */ /* 0x000fe4000000006a */
[-C--:B------:R-:W-:Y:S01]  /*2180*/  FFMA R27, R27, R31.reuse, R108 ;  /* 0x0000001f1b1b7223 */ /* 0x080fe2000000006c */
[----:B------:R-:W5:Y:S01]  /*2190*/  LDS R82, [R8.X4+0x3dc] ;  /* 0x0003dc0008527984 */ /* 0x000f620000004800 */
[----:B------:R-:W-:-:S02]  /*21a0*/  FFMA R30, R23, R31, R18 ;  /* 0x0000001f171e7223 */ /* 0x000fc40000000012 */
[-C--:B------:R-:W-:Y:S01]  /*21b0*/  FFMA R108, R21, R31.reuse, R16 ;  /* 0x0000001f156c7223 */ /* 0x080fe20000000010 */
[----:B------:R-:W5:Y:S01]  /*21c0*/  LDS.128 R36, [R2+0x2010] ;  /* 0x0020100002247984 */ /* 0x000f620000000c00 */
[-C--:B0-----:R-:W-:Y:S02]  /*21d0*/  FFMA R20, R101, R32.reuse, R20 ;  /* 0x0000002065147223 */ /* 0x081fe40000000014 */
[-C--:B------:R-:W-:Y:S01]  /*21e0*/  FFMA R26, R26, R31.reuse, R127 ;  /* 0x0000001f1a1a7223 */ /* 0x080fe2000000007f */
[----:B------:R-:W0:Y:S01]  /*21f0*/  LDS R91, [R8.X4+0x4a4] ;  /* 0x0004a400085b7984 */ /* 0x000e220000004800 */
[-C--:B-1----:R-:W-:Y:S02]  /*2200*/  FFMA R12, R99, R32.reuse, R12 ;  /* 0x00000020630c7223 */ /* 0x082fe4000000000c */
[----:B------:R-:W-:Y:S01]  /*2210*/  FFMA R25, R25, R31, R110 ;  /* 0x0000001f19197223 */ /* 0x000fe2000000006e */
[----:B------:R-:W1:Y:S01]  /*2220*/  LDS R95, [R8.X4+0x4ac] ;  /* 0x0004ac00085f7984 */ /* 0x000e620000004800 */
[----:B--2---:R-:W-:-:S02]  /*2230*/  FFMA R11, R103, R32, R11 ;  /* 0x00000020670b7223 */ /* 0x004fc4000000000b */
[----:B------:R-:W-:Y:S01]  /*2240*/  FFMA R16, R84, R33, R12 ;  /* 0x0000002154107223 */ /* 0x000fe2000000000c */
[----:B------:R-:W2:Y:S01]  /*2250*/  LDS R97, [R8.X4+0x4b0] ;  /* 0x0004b00008617984 */ /* 0x000ea20000004800 */
[-C--:B---3--:R-:W-:Y:S02]  /*2260*/  FFMA R19, R29, R32.reuse, R19 ;  /* 0x000000201d137223 */ /* 0x088fe40000000013 */
[----:B------:R-:W-:Y:S01]  /*2270*/  FFMA R24, R24, R31, R111 ;  /* 0x0000001f18187223 */ /* 0x000fe2000000006f */
[----:B------:R-:W3:Y:S01]  /*2280*/  LDS R94, [R8.X4+0x560] ;  /* 0x00056000085e7984 */ /* 0x000ee20000004800 */
[-C--:B----4-:R-:W-:Y:S02]  /*2290*/  FFMA R17, R105, R32.reuse, R17 ;  /* 0x0000002069117223 */ /* 0x090fe40000000011 */
[----:B------:R-:W-:Y:S01]  /*22a0*/  FFMA R19, R86, R33, R19 ;  /* 0x0000002156137223 */ /* 0x000fe20000000013 */
[----:B------:R-:W4:Y:S01]  /*22b0*/  LDS R96, [R8.X4+0x564] ;  /* 0x0005640008607984 */ /* 0x000f220000004800 */
[----:B-----5:R-:W-:-:S02]  /*22c0*/  FFMA R14, R81, R32, R14 ;  /* 0x00000020510e7223 */ /* 0x020fc4000000000e */
[----:B------:R-:W-:Y:S01]  /*22d0*/  FFMA R19, R93, R34, R19 ;  /* 0x000000225d137223 */ /* 0x000fe20000000013 */
[----:B------:R-:W5:Y:S01]  /*22e0*/  LDS R92, [R8.X4+0x55c] ;  /* 0x00055c00085c7984 */ /* 0x000f620000004800 */
[----:B------:R-:W-:Y:S02]  /*22f0*/  FFMA R13, R83, R32, R13 ;  /* 0x00000020530d7223 */ /* 0x000fe4000000000d */
[-C--:B------:R-:W-:Y:S01]  /*2300*/  FFMA R18, R88, R33.reuse, R14 ;  /* 0x0000002158127223 */ /* 0x080fe2000000000e */
[----:B------:R-:W2:Y:S01]  /*2310*/  LDS R100, [R8.X4+0x56c] ;  /* 0x00056c0008647984 */ /* 0x000ea20000004800 */
[----:B------:R-:W-:Y:S02]  /*2320*/  FFMA R17, R28, R33, R17 ;  /* 0x000000211c117223 */ /* 0x000fe40000000011 */
[----:B------:R-:W-:Y:S02]  /*2330*/  FFMA R106, R22, R31, R106 ;  /* 0x0000001f166a7223 */ /* 0x000fe4000000006a */
[----:B------:R-:W-:-:S02]  /*2340*/  FFMA R11, R80, R33, R11 ;  /* 0x00000021500b7223 */ /* 0x000fc4000000000b */
[----:B------:R-:W-:Y:S02]  /*2350*/  FFMA R17, R85, R34, R17 ;  /* 0x0000002255117223 */ /* 0x000fe40000000011 */
[-C--:B------:R-:W-:Y:S02]  /*2360*/  FFMA R20, R82, R33.reuse, R20 ;  /* 0x0000002152147223 */ /* 0x080fe40000000014 */
[----:B------:R-:W-:Y:S02]  /*2370*/  FFMA R33, R90, R33, R13 ;  /* 0x000000215a217223 */ /* 0x000fe4000000000d */
[-C--:B------:R-:W-:Y:S01]  /*2380*/  FFMA R41, R103, R36.reuse, R41 ;  /* 0x0000002467297223 */ /* 0x080fe20000000029 */
[----:B------:R-:W5:Y:S01]  /*2390*/  LDS.128 R12, [R2+0x90] ;  /* 0x00009000020c7984 */ /* 0x000f620000000c00 */
[-C--:B------:R-:W-:Y:S02]  /*23a0*/  FFMA R9, R29, R36.reuse, R9 ;  /* 0x000000241d097223 */ /* 0x080fe40000000009 */
[----:B------:R-:W-:-:S02]  /*23b0*/  FFMA R43, R99, R36, R43 ;  /* 0x00000024632b7223 */ /* 0x000fc4000000002b */
[-C--:B------:R-:W-:Y:S02]  /*23c0*/  FFMA R11, R87, R34.reuse, R11 ;  /* 0x00000022570b7223 */ /* 0x080fe4000000000b */
[-C--:B------:R-:W-:Y:S02]  /*23d0*/  FFMA R20, R89, R34.reuse, R20 ;  /* 0x0000002259147223 */ /* 0x080fe40000000014 */
[-C--:B0-----:R-:W-:Y:S02]  /*23e0*/  FFMA R16, R91, R34.reuse, R16 ;  /* 0x000000225b107223 */ /* 0x081fe40000000010 */
[----:B-1----:R-:W-:Y:S02]  /*23f0*/  FFMA R18, R95, R34, R18 ;  /* 0x000000225f127223 */ /* 0x002fe40000000012 */
[----:B------:R-:W-:Y:S02]  /*2400*/  FFMA R10, R81, R36, R10 ;  /* 0x00000024510a7223 */ /* 0x000fe4000000000a */
[----:B------:R-:W-:-:S02]  /*2410*/  FFMA R41, R80, R37, R41 ;  /* 0x0000002550297223 */ /* 0x000fc40000000029 */
[-C--:B------:R-:W-:Y:S02]  /*2420*/  FFMA R9, R86, R37.reuse, R9 ;  /* 0x0000002556097223 */ /* 0x080fe40000000009 */
[-C--:B------:R-:W-:Y:S02]  /*2430*/  FFMA R45, R105, R36.reuse, R45 ;  /* 0x00000024692d7223 */ /* 0x080fe4000000002d */
[-C--:B------:R-:W-:Y:S02]  /*2440*/  FFMA R47, R101, R36.reuse, R47 ;  /* 0x00000024652f7223 */ /* 0x080fe4000000002f */
[----:B------:R-:W-:Y:S02]  /*2450*/  FFMA R49, R83, R36, R49 ;  /* 0x0000002453317223 */ /* 0x000fe40000000031 */
[----:B------:R-:W-:Y:S02]  /*2460*/  FFMA R43, R84, R37, R43 ;  /* 0x00000025542b7223 */ /* 0x000fe4000000002b */
[----:B--2---:R-:W-:-:S02]  /*2470*/  FFMA R21, R97, R34, R33 ;  /* 0x0000002261157223 */ /* 0x004fc40000000021 */
[-C--:B---3--:R-:W-:Y:S02]  /*2480*/  FFMA R32, R94, R35.reuse, R11 ;  /* 0x000000235e207223 */ /* 0x088fe4000000000b */
[----:B----4-:R-:W-:Y:S02]  /*2490*/  FFMA R107, R96, R35, R20 ;  /* 0x00000023606b7223 */ /* 0x010fe40000000014 */
[----:B------:R-:W-:Y:S02]  /*24a0*/  FFMA R10, R88, R37, R10 ;  /* 0x00000025580a7223 */ /* 0x000fe4000000000a */
[-C--:B-----5:R-:W-:Y:S02]  /*24b0*/  FFMA R34, R92, R35.reuse, R17 ;  /* 0x000000235c227223 */ /* 0x0a0fe40000000011 */
[-C--:B------:R-:W-:Y:S02]  /*24c0*/  FFMA R11, R98, R35.reuse, R16 ;  /* 0x00000023620b7223 */ /* 0x080fe40000000010 */
[----:B------:R-:W-:-:S02]  /*24d0*/  FFMA R33, R100, R35, R19 ;  /* 0x0000002364217223 */ /* 0x000fc40000000013 */
[----:B------:R-:W-:Y:S02]  /*24e0*/  FFMA R31, R102, R35, R18 ;  /* 0x00000023661f7223 */ /* 0x000fe40000000012 */
[-C--:B------:R-:W-:Y:S01]  /*24f0*/  FFMA R41, R87, R38.reuse, R41 ;  /* 0x0000002657297223 */ /* 0x080fe20000000029 */
[----:B------:R-:W0:Y:S01]  /*2500*/  LDS.128 R16, [R2+0x2090] ;  /* 0x0020900002107984 */ /* 0x000e220000000c00 */
[----:B------:R-:W-:Y:S02]  /*2510*/  FFMA R20, R93, R38, R9 ;  /* 0x000000265d147223 */ /* 0x000fe40000000009 */
[-C--:B------:R-:W-:Y:S02]  /*2520*/  FFMA R45, R28, R37.reuse, R45 ;  /* 0x000000251c2d7223 */ /* 0x080fe4000000002d */
[-C--:B------:R-:W-:Y:S02]  /*2530*/  FFMA R47, R82, R37.reuse, R47 ;  /* 0x00000025522f7223 */ /* 0x080fe4000000002f */
[----:B------:R-:W-:-:S02]  /*2540*/  FFMA R49, R90, R37, R49 ;  /* 0x000000255a317223 */ /* 0x000fc40000000031 */
[-C--:B------:R-:W-:Y:S02]  /*2550*/  FFMA R37, R91, R38.reuse, R43 ;  /* 0x000000265b257223 */ /* 0x080fe4000000002b */
[----:B------:R-:W-:Y:S02]  /*2560*/  FFMA R43, R95, R38, R10 ;  /* 0x000000265f2b7223 */ /* 0x000fe4000000000a */
[----:B------:R-:W-:Y:S02]  /*2570*/  FFMA R10, R94, R39, R41 ;  /* 0x000000275e0a7223 */ /* 0x000fe40000000029 */
[----:B------:R-:W-:Y:S02]  /*2580*/  FFMA R35, R104, R35, R21 ;  /* 0x0000002368237223 */ /* 0x000fe40000000015 */
[----:B------:R-:W-:Y:S02]  /*2590*/  FFMA R41, R100, R39, R20 ;  /* 0x0000002764297223 */ /* 0x000fe40000000014 */
[----:B------:R-:W1:Y:S01]  /*25a0*/  LDS.128 R20, [R2+0x110] ;  /* 0x0001100002147984 */ /* 0x000e620000000c00 */
[----:B------:R-:W-:-:S02]  /*25b0*/  FFMA R48, R101, R12, R48 ;  /* 0x0000000c65307223 */ /* 0x000fc40000000030 */
[-C--:B------:R-:W-:Y:S02]  /*25c0*/  FFMA R42, R103, R12.reuse, R42 ;  /* 0x0000000c672a7223 */ /* 0x080fe4000000002a */
[-C--:B------:R-:W-:Y:S02]  /*25d0*/  FFMA R46, R81, R12.reuse, R46 ;  /* 0x0000000c512e7223 */ /* 0x080fe4000000002e */
        /* <DEDUP_REMOVED lines=8> */
[-C--:B------:R-:W-:Y:S02]  /*2660*/  FFMA R52, R103, R16.reuse, R52 ;  /* 0x0000001067347223 */ /* 0x080fe40000000034 */
[----:B------:R-:W-:-:S02]  /*2670*/  FFMA R53, R29, R16, R53 ;  /* 0x000000101d357223 */ /* 0x000fc40000000035 */
[-C--:B------:R-:W-:Y:S02]  /*2680*/  FFMA R42, R80, R13.reuse, R42 ;  /* 0x0000000d502a7223 */ /* 0x080fe4000000002a */
[----:B------:R-:W-:Y:S02]  /*2690*/  FFMA R46, R88, R13, R46 ;  /* 0x0000000d582e7223 */ /* 0x000fe4000000002e */
[-C--:B------:R-:W-:Y:S02]  /*26a0*/  FFMA R56, R105, R16.reuse, R56 ;  /* 0x0000001069387223 */ /* 0x080fe40000000038 */
[----:B------:R-:W-:Y:S02]  /*26b0*/  FFMA R54, R99, R16, R54 ;  /* 0x0000001063367223 */ /* 0x000fe40000000036 */
[----:B------:R-:W-:Y:S02]  /*26c0*/  FFMA R57, R82, R17, R57 ;  /* 0x0000001152397223 */ /* 0x000fe40000000039 */
[----:B------:R-:W-:-:S02]  /*26d0*/  FFMA R50, R28, R13, R50 ;  /* 0x0000000d1c327223 */ /* 0x000fc40000000032 */
[-C--:B------:R-:W-:Y:S02]  /*26e0*/  FFMA R44, R84, R13.reuse, R44 ;  /* 0x0000000d542c7223 */ /* 0x080fe4000000002c */
[-C--:B------:R-:W-:Y:S02]  /*26f0*/  FFMA R40, R86, R13.reuse, R40 ;  /* 0x0000000d56287223 */ /* 0x080fe40000000028 */
[----:B------:R-:W-:Y:S02]  /*2700*/  FFMA R51, R90, R13, R51 ;  /* 0x0000000d5a337223 */ /* 0x000fe40000000033 */
[-C--:B------:R-:W-:Y:S02]  /*2710*/  FFMA R55, R81, R16.reuse, R55 ;  /* 0x0000001051377223 */ /* 0x080fe40000000037 */
[----:B------:R-:W-:Y:S02]  /*2720*/  FFMA R58, R83, R16, R58 ;  /* 0x00000010533a7223 */ /* 0x000fe4000000003a */
[----:B-1----:R-:W-:-:S02]  /*2730*/  FFMA R61, R103, R20, R61 ;  /* 0x00000014673d7223 */ /* 0x002fc4000000003d */
[-C--:B------:R-:W-:Y:S02]  /*2740*/  FFMA R59, R29, R20.reuse, R59 ;  /* 0x000000141d3b7223 */ /* 0x080fe4000000003b */
[----:B------:R-:W-:Y:S02]  /*2750*/  FFMA R52, R80, R17, R52 ;  /* 0x0000001150347223 */ /* 0x000fe40000000034 */
[-C--:B------:R-:W-:Y:S02]  /*2760*/  FFMA R63, R105, R20.reuse, R63 ;  /* 0x00000014693f7223 */ /* 0x080fe4000000003f */
[-C--:B------:R-:W-:Y:S02]  /*2770*/  FFMA R64, R101, R20.reuse, R64 ;  /* 0x0000001465407223 */ /* 0x080fe40000000040 */
[-C--:B------:R-:W-:Y:S02]  /*2780*/  FFMA R62, R99, R20.reuse, R62 ;  /* 0x00000014633e7223 */ /* 0x080fe4000000003e */
[----:B------:R-:W-:-:S02]  /*2790*/  FFMA R60, R81, R20, R60 ;  /* 0x00000014513c7223 */ /* 0x000fc4000000003c */
[----:B------:R-:W-:Y:S02]  /*27a0*/  FFMA R65, R83, R20, R65 ;  /* 0x0000001453417223 */ /* 0x000fe40000000041 */
[----:B------:R-:W-:Y:S02]  /*27b0*/  FFMA R49, R97, R38, R49 ;  /* 0x0000002661317223 */ /* 0x000fe40000000031 */
[----:B------:R-:W-:Y:S02]  /*27c0*/  FFMA R9, R92, R39, R45 ;  /* 0x000000275c097223 */ /* 0x000fe4000000002d */
[----:B------:R-:W-:Y:S02]  /*27d0*/  FFMA R48, R89, R14, R48 ;  /* 0x0000000e59307223 */ /* 0x000fe40000000030 */
[----:B------:R-:W-:Y:S02]  /*27e0*/  FFMA R53, R86, R17, R53 ;  /* 0x0000001156357223 */ /* 0x000fe40000000035 */
        /* <DEDUP_REMOVED lines=12> */
[----:B------:R-:W-:-:S02]  /*28b0*/  FFMA R61, R80, R21, R61 ;  /* 0x00000015503d7223 */ /* 0x000fc4000000003d */
[----:B------:R-:W-:Y:S02]  /*28c0*/  FFMA R59, R86, R21, R59 ;  /* 0x00000015563b7223 */ /* 0x000fe4000000003b */
[-C--:B------:R-:W-:Y:S02]  /*28d0*/  FFMA R37, R98, R39.reuse, R37 ;  /* 0x0000002762257223 */ /* 0x080fe40000000025 */
[----:B------:R-:W-:Y:S02]  /*28e0*/  FFMA R43, R102, R39, R43 ;  /* 0x00000027662b7223 */ /* 0x000fe4000000002b */
[----:B------:R-:W-:Y:S02]  /*28f0*/  FFMA R51, R87, R18, R52 ;  /* 0x0000001257337223 */ /* 0x000fe40000000034 */
[-C--:B------:R-:W-:Y:S02]  /*2900*/  FFMA R63, R28, R21.reuse, R63 ;  /* 0x000000151c3f7223 */ /* 0x080fe4000000003f */
[----:B------:R-:W-:-:S02]  /*2910*/  FFMA R64, R82, R21, R64 ;  /* 0x0000001552407223 */ /* 0x000fc40000000040 */
[-C--:B------:R-:W-:Y:S02]  /*2920*/  FFMA R62, R84, R21.reuse, R62 ;  /* 0x00000015543e7223 */ /* 0x080fe4000000003e */
[-C--:B------:R-:W-:Y:S02]  /*2930*/  FFMA R60, R88, R21.reuse, R60 ;  /* 0x00000015583c7223 */ /* 0x080fe4000000003c */
[----:B------:R-:W-:Y:S02]  /*2940*/  FFMA R65, R90, R21, R65 ;  /* 0x000000155a417223 */ /* 0x000fe40000000041 */
[----:B------:R-:W-:Y:S02]  /*2950*/  FFMA R39, R104, R39, R49 ;  /* 0x0000002768277223 */ /* 0x000fe40000000031 */
        /* <DEDUP_REMOVED lines=11> */
[-C--:B------:R-:W-:Y:S01]  /*2a10*/  FFMA R50, R95, R18.reuse, R55 ;  /* 0x000000125f327223 */ /* 0x080fe20000000037 */
[----:B------:R-:W0:Y:S01]  /*2a20*/  LDS.128 R12, [R2+0x2110] ;  /* 0x00211000020c7984 */ /* 0x000e220000000c00 */
[----:B------:R-:W-:Y:S02]  /*2a30*/  FFMA R54, R97, R18, R58 ;  /* 0x0000001261367223 */ /* 0x000fe4000000003a */
        /* <DEDUP_REMOVED lines=14> */
[-C--:B------:R-:W-:Y:S02]  /*2b20*/  FFMA R55, R92, R23.reuse, R55 ;  /* 0x000000175c377223 */ /* 0x080fe40000000037 */
[-C--:B------:R-:W-:Y:S02]  /*2b30*/  FFMA R56, R94, R23.reuse, R56 ;  /* 0x000000175e387223 */ /* 0x080fe40000000038 */
[-C--:B------:R-:W-:Y:S02]  /*2b40*/  FFMA R60, R96, R23.reuse, R64 ;  /* 0x00000017603c7223 */ /* 0x080fe40000000040 */
[-C--:B------:R-:W-:Y:S02]  /*2b50*/  FFMA R58, R98, R23.reuse, R58 ;  /* 0x00000017623a7223 */ /* 0x080fe4000000003a */
[-C--:B------:R-:W-:Y:S02]  /*2b60*/  FFMA R57, R100, R23.reuse, R57 ;  /* 0x0000001764397223 */ /* 0x080fe40000000039 */
[----:B------:R-:W-:-:S02]  /*2b70*/  FFMA R59, R102, R23, R59 ;  /* 0x00000017663b7223 */ /* 0x000fc4000000003b */
[----:B------:R-:W-:Y:S02]  /*2b80*/  FFMA R61, R104, R23, R61 ;  /* 0x00000017683d7223 */ /* 0x000fe4000000003d */
[----:B------:R-:W2:Y:S01]  /*2b90*/  LDS.128 R20, [R2+0x2190] ;  /* 0x0021900002147984 */ /* 0x000ea20000000c00 */
[-C--:B0-----:R-:W-:Y:S02]  /*2ba0*/  FFMA R68, R103, R12.reuse, R68 ;  /* 0x0000000c67447223 */ /* 0x081fe40000000044 */
[-C--:B------:R-:W-:Y:S02]  /*2bb0*/  FFMA R71, R101, R12.reuse, R71 ;  /* 0x0000000c65477223 */ /* 0x080fe40000000047 */
[-C--:B------:R-:W-:Y:S02]  /*2bc0*/  FFMA R70, R105, R12.reuse, R70 ;  /* 0x0000000c69467223 */ /* 0x080fe40000000046 */
[-C--:B------:R-:W-:Y:S02]  /*2bd0*/  FFMA R69, R99, R12.reuse, R69 ;  /* 0x0000000c63457223 */ /* 0x080fe40000000045 */
[----:B------:R-:W-:-:S02]  /*2be0*/  FFMA R66, R29, R12, R66 ;  /* 0x0000000c1d427223 */ /* 0x000fc40000000042 */
[-C--:B------:R-:W-:Y:S02]  /*2bf0*/  FFMA R67, R81, R12.reuse, R67 ;  /* 0x0000000c51437223 */ /* 0x080fe40000000043 */
[----:B------:R-:W-:Y:S02]  /*2c00*/  FFMA R72, R83, R12, R72 ;  /* 0x0000000c53487223 */ /* 0x000fe40000000048 */
[-C--:B------:R-:W-:Y:S02]  /*2c10*/  FFMA R68, R80, R13.reuse, R68 ;  /* 0x0000000d50447223 */ /* 0x080fe40000000044 */
[-C--:B------:R-:W-:Y:S02]  /*2c20*/  FFMA R71, R82, R13.reuse, R71 ;  /* 0x0000000d52477223 */ /* 0x080fe40000000047 */
[-C--:B------:R-:W-:Y:S02]  /*2c30*/  FFMA R70, R28, R13.reuse, R70 ;  /* 0x0000000d1c467223 */ /* 0x080fe40000000046 */
[----:B------:R-:W-:-:S02]  /*2c40*/  FFMA R69, R84, R13, R69 ;  /* 0x0000000d54457223 */ /* 0x000fc40000000045 */
[-C--:B------:R-:W-:Y:S02]  /*2c50*/  FFMA R66, R86, R13.reuse, R66 ;  /* 0x0000000d56427223 */ /* 0x080fe40000000042 */
[-C--:B-1----:R-:W-:Y:S02]  /*2c60*/  FFMA R77, R81, R16.reuse, R77 ;  /* 0x00000010514d7223 */ /* 0x082fe4000000004d */
[-C--:B------:R-:W-:Y:S02]  /*2c70*/  FFMA R67, R88, R13.reuse, R67 ;  /* 0x0000000d58437223 */ /* 0x080fe40000000043 */
[----:B------:R-:W-:Y:S02]  /*2c80*/  FFMA R72, R90, R13, R72 ;  /* 0x0000000d5a487223 */ /* 0x000fe40000000048 */
[-C--:B------:R-:W-:Y:S02]  /*2c90*/  FFMA R75, R99, R16.reuse, R75 ;  /* 0x00000010634b7223 */ /* 0x080fe4000000004b */
[----:B------:R-:W-:-:S02]  /*2ca0*/  FFMA R79, R83, R16, R79 ;  /* 0x00000010534f7223 */ /* 0x000fc4000000004f */
[-C--:B------:R-:W-:Y:S02]  /*2cb0*/  FFMA R63, R87, R14.reuse, R68 ;  /* 0x0000000e573f7223 */ /* 0x080fe40000000044 */
[----:B------:R-:W-:Y:S02]  /*2cc0*/  FFMA R71, R89, R14, R71 ;  /* 0x0000000e59477223 */ /* 0x000fe40000000047 */
[----:B------:R-:W-:Y:S02]  /*2cd0*/  FFMA R77, R88, R17, R77 ;  /* 0x00000011584d7223 */ /* 0x000fe4000000004d */
[-C--:B--2---:R-:W-:Y:S02]  /*2ce0*/  FFMA R27, R105, R20.reuse, R27 ;  /* 0x00000014691b7223 */ /* 0x084fe4000000001b */
[----:B------:R-:W-:Y:S02]  /*2cf0*/  FFMA R25, R101, R20, R25 ;  /* 0x0000001465197223 */ /* 0x000fe40000000019 */
[----:B------:R-:W-:-:S02]  /*2d00*/  FFMA R62, R85, R14, R70 ;  /* 0x0000000e553e7223 */ /* 0x000fc40000000046 */
[-C--:B------:R-:W-:Y:S02]  /*2d10*/  FFMA R64, R91, R14.reuse, R69 ;  /* 0x0000000e5b407223 */ /* 0x080fe40000000045 */
[-C--:B------:R-:W-:Y:S02]  /*2d20*/  FFMA R66, R93, R14.reuse, R66 ;  /* 0x0000000e5d427223 */ /* 0x080fe40000000042 */
[-C--:B------:R-:W-:Y:S02]  /*2d30*/  FFMA R65, R95, R14.reuse, R67 ;  /* 0x0000000e5f417223 */ /* 0x080fe40000000043 */
[----:B------:R-:W-:Y:S02]  /*2d40*/  FFMA R68, R97, R14, R72 ;  /* 0x0000000e61447223 */ /* 0x000fe40000000048 */
[-C--:B------:R-:W-:Y:S02]  /*2d50*/  FFMA R78, R105, R16.reuse, R78 ;  /* 0x00000010694e7223 */ /* 0x080fe4000000004e */
[----:B------:R-:W-:-:S02]  /*2d60*/  FFMA R76, R101, R16, R76 ;  /* 0x00000010654c7223 */ /* 0x000fc4000000004c */
[-C--:B------:R-:W-:Y:S01]  /*2d70*/  FFMA R75, R84, R17.reuse, R75 ;  /* 0x00000011544b7223 */ /* 0x080fe2000000004b */
[----:B------:R-:W-:Y:S01]  /*2d80*/  LDS R101, [R8.X4+0x7ac] ;  /* 0x0007ac0008657984 */ /* 0x000fe20000004800 */
[----:B------:R-:W-:Y:S02]  /*2d90*/  FFMA R79, R90, R17, R79 ;  /* 0x000000115a4f7223 */ /* 0x000fe4000000004f */
[----:B------:R-:W-:Y:S02]  /*2da0*/  FFMA R26, R103, R20, R26 ;  /* 0x00000014671a7223 */ /* 0x000fe4000000001a */
[-C--:B------:R-:W-:Y:S02]  /*2db0*/  FFMA R27, R28, R21.reuse, R27 ;  /* 0x000000151c1b7223 */ /* 0x080fe4000000001b */
[----:B------:R-:W-:Y:S02]  /*2dc0*/  FFMA R25, R82, R21, R25 ;  /* 0x0000001552197223 */ /* 0x000fe40000000019 */
[----:B------:R-:W-:-:S02]  /*2dd0*/  FFMA R67, R96, R15, R71 ;  /* 0x0000000f60437223 */ /* 0x000fc40000000047 */
[-C--:B------:R-:W-:Y:S02]  /*2de0*/  FFMA R74, R103, R16.reuse, R74 ;  /* 0x00000010674a7223 */ /* 0x080fe4000000004a */
[C---:B------:R-:W-:Y:S01]  /*2df0*/  FFMA R73, R29.reuse, R16, R73 ;  /* 0x000000101d497223 */ /* 0x040fe20000000049 */
[----:B------:R-:W-:Y:S01]  /*2e00*/  LDS R103, [R8.X4+0x7a8] ;  /* 0x0007a80008677984 */ /* 0x000fe20000004800 */
[----:B------:R-:W-:Y:S02]  /*2e10*/  FFMA R30, R29, R20, R30 ;  /* 0x000000141d1e7223 */ /* 0x000fe4000000001e */
[-C--:B------:R-:W-:Y:S01]  /*2e20*/  FFMA R62, R92, R15.reuse, R62 ;  /* 0x0000000f5c3e7223 */ /* 0x080fe2000000003e */
[----:B------:R-:W-:Y:S01]  /*2e30*/  LDS R29, [R8.X4+0x630] ;  /* 0x00063000081d7984 */ /* 0x000fe20000004800 */
[-C--:B------:R-:W-:Y:S02]  /*2e40*/  FFMA R63, R94, R15.reuse, R63 ;  /* 0x0000000f5e3f7223 */ /* 0x080fe4000000003f */
[----:B------:R-:W-:-:S02]  /*2e50*/  FFMA R64, R98, R15, R64 ;  /* 0x0000000f62407223 */ /* 0x000fc40000000040 */
[-C--:B------:R-:W-:Y:S02]  /*2e60*/  FFMA R66, R100, R15.reuse, R66 ;  /* 0x0000000f64427223 */ /* 0x080fe40000000042 */
[-C--:B------:R-:W-:Y:S02]  /*2e70*/  FFMA R65, R102, R15.reuse, R65 ;  /* 0x0000000f66417223 */ /* 0x080fe40000000041 */
[----:B------:R-:W-:Y:S02]  /*2e80*/  FFMA R68, R104, R15, R68 ;  /* 0x0000000f68447223 */ /* 0x000fe40000000044 */
[-C--:B------:R-:W-:Y:S01]  /*2e90*/  FFMA R78, R28, R17.reuse, R78 ;  /* 0x000000111c4e7223 */ /* 0x080fe2000000004e */
[----:B------:R-:W-:Y:S01]  /*2ea0*/  LDS.128 R12, [R2+0x20] ;  /* 0x00002000020c7984 */ /* 0x000fe20000000c00 */
[----:B------:R-:W-:Y:S02]  /*2eb0*/  FFMA R76, R82, R17, R76 ;  /* 0x00000011524c7223 */ /* 0x000fe4000000004c */
[-C--:B------:R-:W-:Y:S01]  /*2ec0*/  FFMA R70, R91, R18.reuse, R75 ;  /* 0x000000125b467223 */ /* 0x080fe2000000004b */
[----:B------:R-:W-:Y:S01]  /*2ed0*/  LDS R28, [R8.X4+0x6f4] ;  /* 0x0006f400081c7984 */ /* 0x000fe20000004800 */
[----:B------:R-:W-:-:S02]  /*2ee0*/  FFMA R71, R95, R18, R77 ;  /* 0x000000125f477223 */ /* 0x000fc4000000004d */
[----:B------:R-:W-:Y:S01]  /*2ef0*/  FFMA R24, R99, R20, R24 ;  /* 0x0000001463187223 */ /* 0x000fe20000000018 */
[----:B------:R-:W0:Y:S01]  /*2f00*/  LDS R77, [R8.X4+0x62c] ;  /* 0x00062c00084d7984 */ /* 0x000e220000004800 */
[----:B------:R-:W-:Y:S02]  /*2f10*/  FFMA R26, R80, R21, R26 ;  /* 0x00000015501a7223 */ /* 0x000fe4000000001a */
[----:B------:R-:W-:Y:S01]  /*2f20*/  FFMA R75, R97, R18, R79 ;  /* 0x00000012614b7223 */ /* 0x000fe2000000004f */
[----:B------:R-:W-:Y:S01]  /*2f30*/  LDS R99, [R8.X4+0x7b0] ;  /* 0x0007b00008637984 */ /* 0x000fe20000004800 */
[-C--:B------:R-:W-:Y:S02]  /*2f40*/  FFMA R106, R81, R20.reuse, R106 ;  /* 0x00000014516a7223 */ /* 0x080fe4000000006a */
[----:B------:R-:W-:Y:S01]  /*2f50*/  FFMA R108, R83, R20, R108 ;  /* 0x00000014536c7223 */ /* 0x000fe2000000006c */
[----:B------:R-:W-:Y:S01]  /*2f60*/  LDS R81, [R8.X4+0x624] ;  /* 0x0006240008517984 */ /* 0x000fe20000004800 */
[----:B------:R-:W-:-:S02]  /*2f70*/  FFMA R109, R85, R22, R27 ;  /* 0x00000016556d7223 */ /* 0x000fc4000000001b */
[----:B------:R-:W-:Y:S01]  /*2f80*/  FFMA R111, R89, R22, R25 ;  /* 0x00000016596f7223 */ /* 0x000fe20000000019 */
        /* <DEDUP_REMOVED lines=8> */
[----:B------:R-:W-:Y:S01]  /*3010*/  FFMA R72, R89, R18, R76 ;  /* 0x0000001259487223 */ /* 0x000fe2000000004c */
[----:B------:R-:W4:Y:S01]  /*3020*/  LDS R25, [R8.X4+0x638] ;  /* 0x0006380008197984 */ /* 0x000f220000004800 */
[C---:B------:R-:W-:Y:S02]  /*3030*/  FFMA R110, R87.reuse, R22, R26 ;  /* 0x00000016576e7223 */ /* 0x040fe4000000001a */
[-C--:B------:R-:W-:Y:S01]  /*3040*/  FFMA R74, R87, R18.reuse, R74 ;  /* 0x00000012574a7223 */ /* 0x080fe2000000004a */
[----:B------:R-:W5:Y:S01]  /*3050*/  LDS R30, [R8.X4+0x6f0] ;  /* 0x0006f000081e7984 */ /* 0x000f620000004800 */
[----:B------:R-:W-:Y:S02]  /*3060*/  FFMA R73, R93, R18, R73 ;  /* 0x000000125d497223 */ /* 0x000fe40000000049 */
        /* <DEDUP_REMOVED lines=8> */
[-C--:B------:R-:W-:Y:S02]  /*30f0*/  FFMA R73, R100, R19.reuse, R73 ;  /* 0x0000001364497223 */ /* 0x080fe40000000049 */
[-C--:B------:R-:W-:Y:S01]  /*3100*/  FFMA R71, R102, R19.reuse, R71 ;  /* 0x0000001366477223 */ /* 0x080fe20000000047 */
[----:B------:R-:W5:Y:S01]  /*3110*/  LDS R26, [R8.X4+0x6f8] ;  /* 0x0006f800081a7984 */ /* 0x000f620000004800 */
[----:B------:R-:W-:-:S02]  /*3120*/  FFMA R75, R104, R19, R75 ;  /* 0x00000013684b7223 */ /* 0x000fc4000000004b */
[-C--:B------:R-:W-:Y:S01]  /*3130*/  FFMA R105, R88, R21.reuse, R106 ;  /* 0x0000001558697223 */ /* 0x080fe2000000006a */
[----:B------:R-:W5:Y:S01]  /*3140*/  LDS R24, [R8.X4+0x6fc] ;  /* 0x0006fc0008187984 */ /* 0x000f620000004800 */
[----:B------:R-:W-:Y:S02]  /*3150*/  FFMA R21, R90, R21, R108 ;  /* 0x000000155a157223 */ /* 0x000fe4000000006c */
[-C--:B0-----:R-:W-:Y:S01]  /*3160*/  FFMA R11, R77, R12.reuse, R11 ;  /* 0x0000000c4d0b7223 */ /* 0x081fe2000000000b */
[----:B------:R-:W0:Y:S01]  /*3170*/  LDS R91, [R8.X4+0x7b4] ;  /* 0x0007b400085b7984 */ /* 0x000e220000004800 */
[-C--:B------:R-:W-:Y:S02]  /*3180*/  FFMA R33, R29, R12.reuse, R33 ;  /* 0x0000000c1d217223 */ /* 0x080fe40000000021 */
[-C--:B-1----:R-:W-:Y:S01]  /*3190*/  FFMA R34, R83, R12.reuse, R34 ;  /* 0x0000000c53227223 */ /* 0x082fe20000000022 */
[----:B------:R-:W1:Y:S01]  /*31a0*/  LDS R85, [R8.X4+0x7b8] ;  /* 0x0007b80008557984 */ /* 0x000e620000004800 */
[----:B------:R-:W-:-:S02]  /*31b0*/  FFMA R32, R81, R12, R32 ;  /* 0x0000000c51207223 */ /* 0x000fc40000000020 */
[-C--:B--2---:R-:W-:Y:S01]  /*31c0*/  FFMA R107, R79, R12.reuse, R107 ;  /* 0x0000000c4f6b7223 */ /* 0x084fe2000000006b */
[----:B------:R-:W2:Y:S01]  /*31d0*/  LDS R87, [R8.X4+0x7bc] ;  /* 0x0007bc0008577984 */ /* 0x000ea20000004800 */
[----:B---3--:R-:W-:Y:S02]  /*31e0*/  FFMA R31, R27, R12, R31 ;  /* 0x0000000c1b1f7223 */ /* 0x008fe4000000001f */
[----:B------:R-:W-:Y:S01]  /*31f0*/  FFMA R20, R93, R22, R20 ;  /* 0x000000165d147223 */ /* 0x000fe20000000014 */
[----:B------:R-:W3:Y:S01]  /*3200*/  LDS R89, [R8.X4+0x7c0] ;  /* 0x0007c00008597984 */ /* 0x000ee20000004800 */
[----:B----4-:R-:W-:Y:S02]  /*3210*/  FFMA R35, R25, R12, R35 ;  /* 0x0000000c19237223 */ /* 0x010fe40000000023 */
[----:B------:R-:W-:Y:S01]  /*3220*/  FFMA R21, R97, R22, R21 ;  /* 0x0000001661157223 */ /* 0x000fe20000000015 */
[----:B------:R-:W4:Y:S01]  /*3230*/  LDS.128 R16, [R2+0x2020] ;  /* 0x0020200002107984 */ /* 0x000f220000000c00 */
[----:B-----5:R-:W-:-:S02]  /*3240*/  FFMA R11, R30, R13, R11 ;  /* 0x0000000d1e0b7223 */ /* 0x020fc4000000000b */
[-C--:B------:R-:W-:Y:S01]  /*3250*/  FFMA R33, R28, R13.reuse, R33 ;  /* 0x0000000d1c217223 */ /* 0x080fe20000000021 */
[----:B------:R-:W5:Y:S01]  /*3260*/  LDS R88, [R8.X4+0x878] ;  /* 0x0008780008587984 */ /* 0x000f620000004800 */
[----:B------:R-:W-:Y:S02]  /*3270*/  FFMA R105, R95, R22, R105 ;  /* 0x000000165f697223 */ /* 0x000fe40000000069 */
[-C--:B------:R-:W-:Y:S01]  /*3280*/  FFMA R34, R80, R13.reuse, R34 ;  /* 0x0000000d50227223 */ /* 0x080fe20000000022 */
[----:B------:R-:W5:Y:S01]  /*3290*/  LDS R82, [R8.X4+0x86c] ;  /* 0x00086c0008527984 */ /* 0x000f620000004800 */
[----:B------:R-:W-:Y:S02]  /*32a0*/  FFMA R32, R78, R13, R32 ;  /* 0x0000000d4e207223 */ /* 0x000fe40000000020 */
[----:B------:R-:W-:Y:S01]  /*32b0*/  FFMA R92, R92, R23, R109 ;  /* 0x000000175c5c7223 */ /* 0x000fe2000000006d */
[----:B------:R-:W5:Y:S01]  /*32c0*/  LDS R84, [R8.X4+0x870] ;  /* 0x0008700008547984 */ /* 0x000f620000004800 */
[----:B------:R-:W-:-:S02]  /*32d0*/  FFMA R107, R76, R13, R107 ;  /* 0x0000000d4c6b7223 */ /* 0x000fc4000000006b */
[----:B------:R-:W-:Y:S01]  /*32e0*/  FFMA R94, R94, R23, R110 ;  /* 0x000000175e5e7223 */ /* 0x000fe2000000006e */
[----:B------:R-:W5:Y:S01]  /*32f0*/  LDS R86, [R8.X4+0x874] ;  /* 0x0008740008567984 */ /* 0x000f620000004800 */
[----:B------:R-:W-:Y:S02]  /*3300*/  FFMA R31, R26, R13, R31 ;  /* 0x0000000d1a1f7223 */ /* 0x000fe4000000001f */
[----:B------:R-:W-:Y:S01]  /*3310*/  FFMA R96, R96, R23, R111 ;  /* 0x0000001760607223 */ /* 0x000fe2000000006f */
[----:B------:R-:W5:Y:S01]  /*3320*/  LDS R90, [R8.X4+0x87c] ;  /* 0x00087c00085a7984 */ /* 0x000f620000004800 */
[----:B------:R-:W-:Y:S02]  /*3330*/  FFMA R35, R24, R13, R35 ;  /* 0x0000000d18237223 */ /* 0x000fe40000000023 */
[----:B------:R-:W-:Y:S01]  /*3340*/  FFMA R98, R98, R23, R112 ;  /* 0x0000001762627223 */ /* 0x000fe20000000070 */
[----:B------:R-:W5:Y:S01]  /*3350*/  LDS R106, [R8.X4+0x880] ;  /* 0x00088000086a7984 */ /* 0x000f620000004800 */
[----:B0-----:R-:W-:-:S02]  /*3360*/  FFMA R11, R91, R14, R11 ;  /* 0x0000000e5b0b7223 */ /* 0x001fc4000000000b */
[-C--:B------:R-:W-:Y:S01]  /*3370*/  FFMA R100, R100, R23.reuse, R20 ;  /* 0x0000001764647223 */ /* 0x080fe20000000014 */
[----:B------:R-:W0:Y:S01]  /*3380*/  LDS R108, [R8.X4+0x884] ;  /* 0x00088400086c7984 */ /* 0x000e220000004800 */
[-C--:B-1----:R-:W-:Y:S02]  /*3390*/  FFMA R12, R85, R14.reuse, R33 ;  /* 0x0000000e550c7223 */ /* 0x082fe40000000021 */
[-C--:B------:R-:W-:Y:S01]  /*33a0*/  FFMA R102, R102, R23.reuse, R105 ;  /* 0x0000001766667223 */ /* 0x080fe20000000069 */
[----:B------:R-:W-:Y:S01]  /*33b0*/  LDS R97, [R8.X4+0xacc] ;  /* 0x000acc0008617984 */ /* 0x000fe20000004800 */
[----:B------:R-:W-:Y:S02]  /*33c0*/  FFMA R104, R104, R23, R21 ;  /* 0x0000001768687223 */ /* 0x000fe40000000015 */
[-C--:B------:R-:W-:Y:S01]  /*33d0*/  FFMA R34, R103, R14.reuse, R34 ;  /* 0x0000000e67227223 */ /* 0x080fe20000000022 */
[----:B------:R-:W1:Y:S01]  /*33e0*/  LDS.128 R20, [R2+0xa0] ;  /* 0x0000a00002147984 */ /* 0x000e620000000c00 */
[----:B------:R-:W-:-:S02]  /*33f0*/  FFMA R32, R101, R14, R32 ;  /* 0x0000000e65207223 */ /* 0x000fc40000000020 */
[-C--:B------:R-:W-:Y:S01]  /*3400*/  FFMA R107, R99, R14.reuse, R107 ;  /* 0x0000000e636b7223 */ /* 0x080fe2000000006b */
[----:B------:R-:W-:Y:S01]  /*3410*/  LDS R105, [R8.X4+0xab8] ;  /* 0x000ab80008697984 */ /* 0x000fe20000004800 */
[-C--:B--2---:R-:W-:Y:S02]  /*3420*/  FFMA R31, R87, R14.reuse, R31 ;  /* 0x0000000e571f7223 */ /* 0x084fe4000000001f */
[----:B---3--:R-:W-:Y:S02]  /*3430*/  FFMA R93, R89, R14, R35 ;  /* 0x0000000e595d7223 */ /* 0x008fe40000000023 */
[-C--:B----4-:R-:W-:Y:S02]  /*3440*/  FFMA R9, R83, R16.reuse, R9 ;  /* 0x0000001053097223 */ /* 0x090fe40000000009 */
[-C--:B------:R-:W-:Y:S02]  /*3450*/  FFMA R10, R81, R16.reuse, R10 ;  /* 0x00000010510a7223 */ /* 0x080fe4000000000a */
[----:B------:R-:W-:-:S02]  /*3460*/  FFMA R45, R79, R16, R45 ;  /* 0x000000104f2d7223 */ /* 0x000fc4000000002d */
[-C--:B------:R-:W-:Y:S02]  /*3470*/  FFMA R37, R77, R16.reuse, R37 ;  /* 0x000000104d257223 */ /* 0x080fe40000000025 */
[-C--:B------:R-:W-:Y:S02]  /*3480*/  FFMA R41, R29, R16.reuse, R41 ;  /* 0x000000101d297223 */ /* 0x080fe40000000029 */
[-C--:B------:R-:W-:Y:S02]  /*3490*/  FFMA R43, R27, R16.reuse, R43 ;  /* 0x000000101b2b7223 */ /* 0x080fe4000000002b */
[-C--:B-----5:R-:W-:Y:S02]  /*34a0*/  FFMA R33, R88, R15.reuse, R11 ;  /* 0x0000000f58217223 */ /* 0x0a0fe4000000000b */
[----:B------:R-:W-:Y:S02]  /*34b0*/  FFMA R39, R25, R16, R39 ;  /* 0x0000001019277223 */ /* 0x000fe40000000027 */
[----:B------:R-:W-:-:S02]  /*34c0*/  FFMA R34, R82, R15, R34 ;  /* 0x0000000f52227223 */ /* 0x000fc40000000022 */
[-C--:B------:R-:W-:Y:S02]  /*34d0*/  FFMA R32, R84, R15.reuse, R32 ;  /* 0x0000000f54207223 */ /* 0x080fe40000000020 */
[-C--:B------:R-:W-:Y:S02]  /*34e0*/  FFMA R35, R86, R15.reuse, R107 ;  /* 0x0000000f56237223 */ /* 0x080fe4000000006b */
[-C--:B------:R-:W-:Y:S02]  /*34f0*/  FFMA R11, R90, R15.reuse, R12 ;  /* 0x0000000f5a0b7223 */ /* 0x080fe4000000000c */
[-C--:B------:R-:W-:Y:S02]  /*3500*/  FFMA R31, R106, R15.reuse, R31 ;  /* 0x0000000f6a1f7223 */ /* 0x080fe4000000001f */
[----:B0-----:R-:W-:Y:S02]  /*3510*/  FFMA R93, R108, R15, R93 ;  /* 0x0000000f6c5d7223 */ /* 0x001fe4000000005d */
        /* <DEDUP_REMOVED lines=22> */
[----:B------:R-:W2:Y:S01]  /*3680*/  LDS.128 R16, [R2+0x120] ;  /* 0x0001200002107984 */ /* 0x000ea20000000c00 */
[-C--:B-1----:R-:W-:Y:S02]  /*3690*/  FFMA R36, R83, R20.reuse, R36 ;  /* 0x0000001453247223 */ /* 0x082fe40000000024 */
        /* <DEDUP_REMOVED lines=10> */
[-C--:B0-----:R-:W-:Y:S02]  /*3740*/  FFMA R49, R83, R12.reuse, R49 ;  /* 0x0000000c53317223 */ /* 0x081fe40000000031 */
        /* <DEDUP_REMOVED lines=25> */
[----:B------:R-:W-:Y:S02]  /*38e0*/  FFMA R49, R103, R14, R49 ;  /* 0x0000000e67317223 */ /* 0x000fe40000000031 */
[-C--:B------:R-:W-:Y:S02]  /*38f0*/  FFMA R46, R86, R23.reuse, R46 ;  /* 0x00000017562e7223 */ /* 0x080fe4000000002e */
[----:B------:R-:W-:-:S02]  /*3900*/  FFMA R44, R88, R23, R20 ;  /* 0x00000017582c7223 */ /* 0x000fc40000000014 */
[-C--:B------:R-:W-:Y:S02]  /*3910*/  FFMA R42, R90, R23.reuse, R21 ;  /* 0x000000175a2a7223 */ /* 0x080fe40000000015 */
[-C--:B------:R-:W-:Y:S02]  /*3920*/  FFMA R36, R106, R23.reuse, R95 ;  /* 0x000000176a247223 */ /* 0x080fe4000000005f */
[----:B------:R-:W-:Y:S01]  /*3930*/  FFMA R47, R108, R23, R47 ;  /* 0x000000176c2f7223 */ /* 0x000fe2000000002f */
[----:B------:R-:W-:Y:S01]  /*3940*/  LDS R95, [R8.X4+0xac8] ;  /* 0x000ac800085f7984 */ /* 0x000fe20000004800 */
[-C--:B------:R-:W-:Y:S02]  /*3950*/  FFMA R51, R101, R14.reuse, R51 ;  /* 0x0000000e65337223 */ /* 0x080fe40000000033 */
[-C--:B------:R-:W-:Y:S01]  /*3960*/  FFMA R48, R91, R14.reuse, R48 ;  /* 0x0000000e5b307223 */ /* 0x080fe20000000030 */
[----:B------:R-:W0:Y:S01]  /*3970*/  LDS.128 R20, [R2+0x2120] ;  /* 0x0021200002147984 */ /* 0x000e220000000c00 */
[----:B------:R-:W-:-:S02]  /*3980*/  FFMA R12, R85, R14, R52 ;  /* 0x0000000e550c7223 */ /* 0x000fc40000000034 */
[-C--:B------:R-:W-:Y:S02]  /*3990*/  FFMA R13, R87, R14.reuse, R50 ;  /* 0x0000000e570d7223 */ /* 0x080fe40000000032 */
[-C--:B------:R-:W-:Y:S02]  /*39a0*/  FFMA R53, R99, R14.reuse, R53 ;  /* 0x0000000e63357223 */ /* 0x080fe40000000035 */
[----:B------:R-:W-:Y:S02]  /*39b0*/  FFMA R54, R89, R14, R54 ;  /* 0x0000000e59367223 */ /* 0x000fe40000000036 */
[-C--:B------:R-:W-:Y:S02]  /*39c0*/  FFMA R52, R82, R15.reuse, R49 ;  /* 0x0000000f52347223 */ /* 0x080fe40000000031 */
[----:B--2---:R-:W-:Y:S02]  /*39d0*/  FFMA R55, R83, R16, R55 ;  /* 0x0000001053377223 */ /* 0x004fe40000000037 */
        /* <DEDUP_REMOVED lines=9> */
[----:B------:R-:W-:Y:S02]  /*3a70*/  FFMA R54, R108, R15, R54 ;  /* 0x0000000f6c367223 */ /* 0x000fe40000000036 */
[-C--:B------:R-:W-:Y:S01]  /*3a80*/  FFMA R60, R79, R16.reuse, R60 ;  /* 0x000000104f3c7223 */ /* 0x080fe2000000003c */
[----:B------:R-:W1:Y:S01]  /*3a90*/  LDS.128 R12, [R2+0x1a0] ;  /* 0x0001a000020c7984 */ /* 0x000e620000000c00 */
        /* <DEDUP_REMOVED lines=23> */
[-C--:B0-----:R-:W-:Y:S02]  /*3c10*/  FFMA R62, R83, R20.reuse, R62 ;  /* 0x00000014533e7223 */ /* 0x081fe4000000003e */
        /* <DEDUP_REMOVED lines=10> */
[----:B------:R-:W-:Y:S02]  /*3cc0*/  FFMA R65, R26, R21, R65 ;  /* 0x000000151a417223 */ /* 0x000fe40000000041 */
[-C--:B-1----:R-:W-:Y:S02]  /*3cd0*/  FFMA R69, R83, R12.reuse, R69 ;  /* 0x0000000c53457223 */ /* 0x082fe40000000045 */
[-C--:B------:R-:W-:Y:S02]  /*3ce0*/  FFMA R74, R81, R12.reuse, R74 ;  /* 0x0000000c514a7223 */ /* 0x080fe4000000004a */
[-C--:B------:R-:W-:Y:S02]  /*3cf0*/  FFMA R72, R79, R12.reuse, R72 ;  /* 0x0000000c4f487223 */ /* 0x080fe40000000048 */
[----:B------:R-:W-:-:S02]  /*3d00*/  FFMA R70, R77, R12, R70 ;  /* 0x0000000c4d467223 */ /* 0x000fc40000000046 */
[-C--:B------:R-:W-:Y:S02]  /*3d10*/  FFMA R73, R29, R12.reuse, R73 ;  /* 0x0000000c1d497223 */ /* 0x080fe40000000049 */
[-C--:B------:R-:W-:Y:S02]  /*3d20*/  FFMA R71, R27, R12.reuse, R71 ;  /* 0x0000000c1b477223 */ /* 0x080fe40000000047 */
[----:B------:R-:W-:Y:S02]  /*3d30*/  FFMA R75, R25, R12, R75 ;  /* 0x0000000c194b7223 */ /* 0x000fe4000000004b */
[----:B------:R-:W-:Y:S02]  /*3d40*/  FFMA R62, R103, R22, R62 ;  /* 0x00000016673e7223 */ /* 0x000fe4000000003e */
        /* <DEDUP_REMOVED lines=28> */
[----:B------:R-:W-:Y:S02]  /*3f10*/  FFMA R70, R84, R15, R74 ;  /* 0x0000000f54467223 */ /* 0x000fe4000000004a */
[-C--:B--2---:R-:W-:Y:S02]  /*3f20*/  FFMA R92, R83, R16.reuse, R92 ;  /* 0x00000010535c7223 */ /* 0x084fe4000000005c */
[-C--:B------:R-:W-:Y:S01]  /*3f30*/  FFMA R94, R81, R16.reuse, R94 ;  /* 0x00000010515e7223 */ /* 0x080fe2000000005e */
[----:B------:R-:W-:Y:S01]  /*3f40*/  LDS R83, [R8.X4+0x930] ;  /* 0x0009300008537984 */ /* 0x000fe20000004800 */
[----:B------:R-:W-:-:S02]  /*3f50*/  FFMA R96, R79, R16, R96 ;  /* 0x000000104f607223 */ /* 0x000fc40000000060 */
[-C--:B------:R-:W-:Y:S01]  /*3f60*/  FFMA R98, R77, R16.reuse, R98 ;  /* 0x000000104d627223 */ /* 0x080fe20000000062 */
[----:B------:R-:W-:Y:S01]  /*3f70*/  LDS R81, [R8.X4+0x934] ;  /* 0x0009340008517984 */ /* 0x000fe20000004800 */
[-C--:B------:R-:W-:Y:S02]  /*3f80*/  FFMA R100, R29, R16.reuse, R100 ;  /* 0x000000101d647223 */ /* 0x080fe40000000064 */
[----:B------:R-:W-:Y:S01]  /*3f90*/  FFMA R102, R27, R16, R102 ;  /* 0x000000101b667223 */ /* 0x000fe20000000066 */
[----:B------:R-:W-:Y:S01]  /*3fa0*/  LDS R79, [R8.X4+0x938] ;  /* 0x00093800084f7984 */ /* 0x000fe20000004800 */
[-C--:B------:R-:W-:Y:S02]  /*3fb0*/  FFMA R74, R86, R15.reuse, R12 ;  /* 0x0000000f564a7223 */ /* 0x080fe4000000000c */
[-C--:B------:R-:W-:Y:S01]  /*3fc0*/  FFMA R73, R88, R15.reuse, R13 ;  /* 0x0000000f58497223 */ /* 0x080fe2000000000d */
[----:B------:R-:W-:Y:S01]  /*3fd0*/  LDS R77, [R8.X4+0x93c] ;  /* 0x00093c00084d7984 */ /* 0x000fe20000004800 */
[----:B------:R-:W-:-:S02]  /*3fe0*/  FFMA R71, R90, R15, R20 ;  /* 0x0000000f5a477223 */ /* 0x000fc40000000014 */
[-C--:B------:R-:W-:Y:S01]  /*3ff0*/  FFMA R69, R106, R15.reuse, R21 ;  /* 0x0000000f6a457223 */ /* 0x080fe20000000015 */
[----:B------:R-:W-:Y:S01]  /*4000*/  LDS R29, [R8.X4+0x940] ;  /* 0x00094000081d7984 */ /* 0x000fe20000004800 */
[----:B------:R-:W-:Y:S02]  /*4010*/  FFMA R75, R108, R15, R75 ;  /* 0x0000000f6c4b7223 */ /* 0x000fe4000000004b */
[----:B------:R-:W-:Y:S01]  /*4020*/  FFMA R104, R25, R16, R104 ;  /* 0x0000001019687223 */ /* 0x000fe20000000068 */
[----:B------:R-:W0:Y:S01]  /*4030*/  LDS.128 R12, [R2+0x30] ;  /* 0x00003000020c7984 */ /* 0x000e220000000c00 */
[-C--:B------:R-:W-:Y:S02]  /*4040*/  FFMA R67, R86, R23.reuse, R67 ;  /* 0x0000001756437223 */ /* 0x080fe40000000043 */
[----:B------:R-:W-:Y:S01]  /*4050*/  FFMA R68, R108, R23, R68 ;  /* 0x000000176c447223 */ /* 0x000fe20000000044 */
[----:B------:R-:W1:Y:S01]  /*4060*/  LDS R27, [R8.X4+0x944] ;  /* 0x00094400081b7984 */ /* 0x000e620000004800 */
[----:B------:R-:W-:-:S02]  /*4070*/  FFMA R92, R80, R17, R92 ;  /* 0x00000011505c7223 */ /* 0x000fc4000000005c */
[-C--:B------:R-:W-:Y:S01]  /*4080*/  FFMA R94, R78, R17.reuse, R94 ;  /* 0x000000114e5e7223 */ /* 0x080fe2000000005e */
[----:B------:R-:W2:Y:S01]  /*4090*/  LDS R25, [R8.X4+0x948] ;  /* 0x0009480008197984 */ /* 0x000ea20000004800 */
[-C--:B------:R-:W-:Y:S02]  /*40a0*/  FFMA R96, R76, R17.reuse, R96 ;  /* 0x000000114c607223 */ /* 0x080fe40000000060 */
[-C--:B------:R-:W-:Y:S01]  /*40b0*/  FFMA R98, R30, R17.reuse, R98 ;  /* 0x000000111e627223 */ /* 0x080fe20000000062 */
[----:B------:R-:W3:Y:S01]  /*40c0*/  LDS.128 R20, [R2+0x2030] ;  /* 0x0020300002147984 */ /* 0x000ee20000000c00 */
[-C--:B------:R-:W-:Y:S02]  /*40d0*/  FFMA R16, R28, R17.reuse, R100 ;  /* 0x000000111c107223 */ /* 0x080fe40000000064 */
[-C--:B------:R-:W-:Y:S01]  /*40e0*/  FFMA R107, R26, R17.reuse, R102 ;  /* 0x000000111a6b7223 */ /* 0x080fe20000000066 */
[----:B------:R-:W4:Y:S01]  /*40f0*/  LDS R80, [R8.X4+0x9f4] ;  /* 0x0009f40008507984 */ /* 0x000f220000004800 */
        /* <DEDUP_REMOVED lines=10> */
[----:B------:R-:W-:Y:S01]  /*41a0*/  FFMA R107, R87, R18, R107 ;  /* 0x00000012576b7223 */ /* 0x000fe2000000006b */
[----:B------:R-:W5:Y:S01]  /*41b0*/  LDS R28, [R8.X4+0xa04] ;  /* 0x000a0400081c7984 */ /* 0x000f620000004800 */
[-C--:B------:R-:W-:Y:S02]  /*41c0*/  FFMA R124, R82, R19.reuse, R124 ;  /* 0x00000013527c7223 */ /* 0x080fe4000000007c */
[-C--:B------:R-:W-:Y:S01]  /*41d0*/  FFMA R126, R84, R19.reuse, R126 ;  /* 0x00000013547e7223 */ /* 0x080fe2000000007e */
[----:B------:R-:W5:Y:S01]  /*41e0*/  LDS R26, [R8.X4+0xa08] ;  /* 0x000a0800081a7984 */ /* 0x000f620000004800 */
[-C--:B------:R-:W-:Y:S02]  /*41f0*/  FFMA R127, R86, R19.reuse, R127 ;  /* 0x00000013567f7223 */ /* 0x080fe4000000007f */
[----:B------:R-:W-:Y:S01]  /*4200*/  FFMA R128, R88, R19, R128 ;  /* 0x0000001358807223 */ /* 0x000fe20000000080 */
[----:B------:R-:W5:Y:S01]  /*4210*/  LDS R24, [R8.X4+0xa0c] ;  /* 0x000a0c0008187984 */ /* 0x000f620000004800 */
[----:B0-----:R-:W-:-:S02]  /*4220*/  FFMA R34, R83, R12, R34 ;  /* 0x0000000c53227223 */ /* 0x001fc40000000022 */
[-C--:B------:R-:W-:Y:S01]  /*4230*/  FFMA R32, R81, R12.reuse, R32 ;  /* 0x0000000c51207223 */ /* 0x080fe20000000020 */
[----:B------:R-:W0:Y:S01]  /*4240*/  LDS R103, [R8.X4+0xabc] ;  /* 0x000abc0008677984 */ /* 0x000e220000004800 */
[-C--:B------:R-:W-:Y:S02]  /*4250*/  FFMA R35, R79, R12.reuse, R35 ;  /* 0x0000000c4f237223 */ /* 0x080fe40000000023 */
[-C--:B------:R-:W-:Y:S01]  /*4260*/  FFMA R33, R77, R12.reuse, R33 ;  /* 0x0000000c4d217223 */ /* 0x080fe20000000021 */
[----:B------:R-:W0:Y:S01]  /*4270*/  LDS R101, [R8.X4+0xac0] ;  /* 0x000ac00008657984 */ /* 0x000e220000004800 */
[-C--:B------:R-:W-:Y:S02]  /*4280*/  FFMA R11, R29, R12.reuse, R11 ;  /* 0x0000000c1d0b7223 */ /* 0x080fe4000000000b */
[-C--:B-1----:R-:W-:Y:S01]  /*4290*/  FFMA R31, R27, R12.reuse, R31 ;  /* 0x0000000c1b1f7223 */ /* 0x082fe2000000001f */
[----:B------:R-:W1:Y:S01]  /*42a0*/  LDS R91, [R8.X4+0xac4] ;  /* 0x000ac400085b7984 */ /* 0x000e620000004800 */
[----:B--2---:R-:W-:-:S02]  /*42b0*/  FFMA R93, R25, R12, R93 ;  /* 0x0000000c195d7223 */ /* 0x004fc4000000005d */
[-C--:B---3--:R-:W-:Y:S01]  /*42c0*/  FFMA R41, R81, R20.reuse, R41 ;  /* 0x0000001451297223 */ /* 0x088fe20000000029 */
[----:B------:R-:W2:Y:S01]  /*42d0*/  LDS R99, [R8.X4+0xad0] ;  /* 0x000ad00008637984 */ /* 0x000ea20000004800 */
[-C--:B------:R-:W-:Y:S02]  /*42e0*/  FFMA R9, R77, R20.reuse, R9 ;  /* 0x000000144d097223 */ /* 0x080fe40000000009 */
[----:B------:R-:W-:Y:S01]  /*42f0*/  FFMA R10, R27, R20, R10 ;  /* 0x000000141b0a7223 */ /* 0x000fe2000000000a */
[----:B------:R-:W3:Y:S01]  /*4300*/  LDS R92, [R8.X4+0xb7c] ;  /* 0x000b7c00085c7984 */ /* 0x000ee20000004800 */
[-C--:B----4-:R-:W-:Y:S02]  /*4310*/  FFMA R34, R80, R13.reuse, R34 ;  /* 0x0000000d50227223 */ /* 0x090fe40000000022 */
[-C--:B-----5:R-:W-:Y:S01]  /*4320*/  FFMA R32, R78, R13.reuse, R32 ;  /* 0x0000000d4e207223 */ /* 0x0a0fe20000000020 */
[----:B------:R-:W4:Y:S01]  /*4330*/  LDS R94, [R8.X4+0xb80] ;  /* 0x000b8000085e7984 */ /* 0x000f220000004800 */
[----:B------:R-:W-:-:S02]  /*4340*/  FFMA R35, R76, R13, R35 ;  /* 0x0000000d4c237223 */ /* 0x000fc40000000023 */
[-C--:B------:R-:W-:Y:S01]  /*4350*/  FFMA R37, R83, R20.reuse, R37 ;  /* 0x0000001453257223 */ /* 0x080fe20000000025 */
[----:B------:R-:W5:Y:S01]  /*4360*/  LDS R96, [R8.X4+0xb84] ;  /* 0x000b840008607984 */ /* 0x000f620000004800 */
[-C--:B------:R-:W-:Y:S02]  /*4370*/  FFMA R33, R30, R13.reuse, R33 ;  /* 0x0000000d1e217223 */ /* 0x080fe40000000021 */
[-C--:B------:R-:W-:Y:S01]  /*4380*/  FFMA R43, R79, R20.reuse, R43 ;  /* 0x000000144f2b7223 */ /* 0x080fe2000000002b */
[----:B------:R-:W2:Y:S01]  /*4390*/  LDS R98, [R8.X4+0xb88] ;  /* 0x000b880008627984 */ /* 0x000ea20000004800 */
[-C--:B------:R-:W-:Y:S02]  /*43a0*/  FFMA R11, R28, R13.reuse, R11 ;  /* 0x0000000d1c0b7223 */ /* 0x080fe4000000000b */
[----:B------:R-:W-:Y:S01]  /*43b0*/  FFMA R39, R29, R20, R39 ;  /* 0x000000141d277223 */ /* 0x000fe20000000027 */
[----:B------:R-:W3:Y:S01]  /*43c0*/  LDS R100, [R8.X4+0xb8c] ;  /* 0x000b8c0008647984 */ /* 0x000ee20000004800 */
[----:B------:R-:W-:-:S02]  /*43d0*/  FFMA R31, R26, R13, R31 ;  /* 0x0000000d1a1f7223 */ /* 0x000fc4000000001f */
[----:B------:R-:W-:Y:S01]  /*43e0*/  FFMA R45, R25, R20, R45 ;  /* 0x00000014192d7223 */ /* 0x000fe2000000002d */
[----:B------:R-:W5:Y:S01]  /*43f0*/  LDS R102, [R8.X4+0xb90] ;  /* 0x000b900008667984 */ /* 0x000f620000004800 */
[----:B------:R-:W-:Y:S02]  /*4400*/  FFMA R93, R24, R13, R93 ;  /* 0x0000000d185d7223 */ /* 0x000fe4000000005d */
[-C--:B------:R-:W-:Y:S01]  /*4410*/  FFMA R41, R78, R21.reuse, R41 ;  /* 0x000000154e297223 */ /* 0x080fe20000000029 */
[----:B------:R-:W5:Y:S01]  /*4420*/  LDS R104, [R8.X4+0xb94] ;  /* 0x000b940008687984 */ /* 0x000f620000004800 */
[-C--:B------:R-:W-:Y:S02]  /*4430*/  FFMA R12, R30, R21.reuse, R9 ;  /* 0x000000151e0c7223 */ /* 0x080fe40000000009 */
[----:B------:R-:W-:Y:S02]  /*4440*/  FFMA R13, R26, R21, R10 ;  /* 0x000000151a0d7223 */ /* 0x000fe4000000000a */
[----:B------:R-:W-:-:S02]  /*4450*/  FFMA R34, R105, R14, R34 ;  /* 0x0000000e69227223 */ /* 0x000fc40000000022 */
[-C--:B0-----:R-:W-:Y:S02]  /*4460*/  FFMA R32, R103, R14.reuse, R32 ;  /* 0x0000000e67207223 */ /* 0x081fe40000000020 */
[-C--:B------:R-:W-:Y:S02]  /*4470*/  FFMA R37, R80, R21.reuse, R37 ;  /* 0x0000001550257223 */ /* 0x080fe40000000025 */
[-C--:B------:R-:W-:Y:S02]  /*4480*/  FFMA R43, R76, R21.reuse, R43 ;  /* 0x000000154c2b7223 */ /* 0x080fe4000000002b */
[----:B------:R-:W-:Y:S02]  /*4490*/  FFMA R39, R28, R21, R39 ;  /* 0x000000151c277223 */ /* 0x000fe40000000027 */
[-C--:B------:R-:W-:Y:S02]  /*44a0*/  FFMA R35, R101, R14.reuse, R35 ;  /* 0x0000000e65237223 */ /* 0x080fe40000000023 */
[----:B-1----:R-:W-:-:S02]  /*44b0*/  FFMA R33, R91, R14, R33 ;  /* 0x0000000e5b217223 */ /* 0x002fc40000000021 */
[----:B------:R-:W-:Y:S02]  /*44c0*/  FFMA R11, R95, R14, R11 ;  /* 0x0000000e5f0b7223 */ /* 0x000fe4000000000b */
[----:B------:R-:W-:Y:S02]  /*44d0*/  FFMA R45, R24, R21, R45 ;  /* 0x00000015182d7223 */ /* 0x000fe4000000002d */
[-C--:B------:R-:W-:Y:S02]  /*44e0*/  FFMA R41, R103, R22.reuse, R41 ;  /* 0x0000001667297223 */ /* 0x080fe40000000029 */
[-C--:B------:R-:W-:Y:S02]  /*44f0*/  FFMA R12, R91, R22.reuse, R12 ;  /* 0x000000165b0c7223 */ /* 0x080fe4000000000c */
[C---:B------:R-:W-:Y:S02]  /*4500*/  FFMA R13, R97.reuse, R22, R13 ;  /* 0x00000016610d7223 */ /* 0x040fe4000000000d */
[----:B------:R-:W-:-:S02]  /*4510*/  FFMA R31, R97, R14, R31 ;  /* 0x0000000e611f7223 */ /* 0x000fc4000000001f */
[----:B--2---:R-:W-:Y:S02]  /*4520*/  FFMA R93, R99, R14, R93 ;  /* 0x0000000e635d7223 */ /* 0x004fe4000000005d */
[-C--:B---3--:R-:W-:Y:S02]  /*4530*/  FFMA R112, R92, R15.reuse, R34 ;  /* 0x0000000f5c707223 */ /* 0x088fe40000000022 */
[----:B----4-:R-:W-:Y:S02]  /*4540*/  FFMA R110, R94, R15, R32 ;  /* 0x0000000f5e6e7223 */ /* 0x010fe40000000020 */
[-C--:B------:R-:W-:Y:S02]  /*4550*/  FFMA R37, R105, R22.reuse, R37 ;  /* 0x0000001669257223 */ /* 0x080fe40000000025 */
[-C--:B------:R-:W-:Y:S02]  /*4560*/  FFMA R43, R101, R22.reuse, R43 ;  /* 0x00000016652b7223 */ /* 0x080fe4000000002b */
[----:B------:R-:W-:-:S02]  /*4570*/  FFMA R39, R95, R22, R39 ;  /* 0x000000165f277223 */ /* 0x000fc40000000027 */
[-C--:B-----5:R-:W-:Y:S02]  /*4580*/  FFMA R34, R96, R15.reuse, R35 ;  /* 0x0000000f60227223 */ /* 0x0a0fe40000000023 */
[----:B------:R-:W-:Y:S02]  /*4590*/  FFMA R32, R98, R15, R33 ;  /* 0x0000000f62207223 */ /* 0x000fe40000000021 */
[----:B------:R-:W-:Y:S02]  /*45a0*/  FFMA R22, R99, R22, R45 ;  /* 0x0000001663167223 */ /* 0x000fe4000000002d */
[----:B------:R-:W-:Y:S02]  /*45b0*/  FFMA R121, R94, R23, R41 ;  /* 0x000000175e797223 */ /* 0x000fe40000000029 */
[-C--:B------:R-:W-:Y:S02]  /*45c0*/  FFMA R129, R90, R19.reuse, R16 ;  /* 0x000000135a817223 */ /* 0x080fe40000000010 */
[----:B------:R-:W-:-:S02]  /*45d0*/  FFMA R130, R106, R19, R107 ;  /* 0x000000136a827223 */ /* 0x000fc4000000006b */
[----:B------:R-:W-:Y:S02]  /*45e0*/  FFMA R131, R108, R19, R17 ;  /* 0x000000136c837223 */ /* 0x000fe40000000011 */
[-C--:B------:R-:W-:Y:S01]  /*45f0*/  FFMA R35, R100, R15.reuse, R11 ;  /* 0x0000000f64237223 */ /* 0x080fe2000000000b */
[----:B------:R-:W0:Y:S01]  /*4600*/  LDS.128 R16, [R2+0xb0] ;  /* 0x0000b00002107984 */ /* 0x000e220000000c00 */
[-C--:B------:R-:W-:Y:S02]  /*4610*/  FFMA R33, R102, R15.reuse, R31 ;  /* 0x0000000f66217223 */ /* 0x080fe4000000001f */
[----:B------:R-:W-:Y:S01]  /*4620*/  FFMA R122, R104, R15, R93 ;  /* 0x0000000f687a7223 */ /* 0x000fe2000000005d */
[----:B------:R-:W1:Y:S01]  /*4630*/  LDS.128 R8, [R2+0x20b0] ;  /* 0x0020b00002087984 */ /* 0x000e620000000c00 */
[-C--:B------:R-:W-:Y:S02]  /*4640*/  FFMA R45, R98, R23.reuse, R12 ;  /* 0x00000017622d7223 */ /* 0x080fe4000000000c */
[----:B------:R-:W-:-:S02]  /*4650*/  FFMA R41, R102, R23, R13 ;  /* 0x0000001766297223 */ /* 0x000fc4000000000d */
[----:B------:R-:W2:Y:S01]  /*4660*/  LDS.128 R12, [R2+0x130] ;  /* 0x00013000020c7984 */ /* 0x000ea20000000c00 */
[-C--:B------:R-:W-:Y:S02]  /*4670*/  FFMA R119, R96, R23.reuse, R43 ;  /* 0x0000001760777223 */ /* 0x080fe4000000002b */
[-C--:B------:R-:W-:Y:S02]  /*4680*/  FFMA R123, R92, R23.reuse, R37 ;  /* 0x000000175c7b7223 */ /* 0x080fe40000000025 */
[-C--:B------:R-:W-:Y:S02]  /*4690*/  FFMA R43, R100, R23.reuse, R39 ;  /* 0x00000017642b7223 */ /* 0x080fe40000000027 */
[----:B------:R-:W-:Y:S02]  /*46a0*/  FFMA R114, R104, R23, R22 ;  /* 0x0000001768727223 */ /* 0x000fe40000000016 */
[-C--:B0-----:R-:W-:Y:S02]  /*46b0*/  FFMA R40, R81, R16.reuse, R40 ;  /* 0x0000001051287223 */ /* 0x081fe40000000028 */
[----:B------:R-:W-:-:S02]  /*46c0*/  FFMA R38, R83, R16, R38 ;  /* 0x0000001053267223 */ /* 0x000fc40000000026 */
[-C--:B-1----:R-:W-:Y:S02]  /*46d0*/  FFMA R52, R83, R8.reuse, R52 ;  /* 0x0000000853347223 */ /* 0x082fe40000000034 */
[C---:B------:R-:W-:Y:S02]  /*46e0*/  FFMA R53, R79.reuse, R8, R53 ;  /* 0x000000084f357223 */ /* 0x040fe40000000035 */
[----:B------:R-:W-:Y:S02]  /*46f0*/  FFMA R46, R79, R16, R46 ;  /* 0x000000104f2e7223 */ /* 0x000fe4000000002e */
[-C--:B--2---:R-:W-:Y:S02]  /*4700*/  FFMA R56, R83, R12.reuse, R56 ;  /* 0x0000000c53387223 */ /* 0x084fe40000000038 */
        /* <DEDUP_REMOVED lines=15> */
[----:B------:R-:W-:Y:S02]  /*4800*/  FFMA R40, R78, R17, R40 ;  /* 0x000000114e287223 */ /* 0x000fe40000000028 */
        /* <DEDUP_REMOVED lines=18> */
[C---:B------:R-:W-:Y:S02]  /*4930*/  FFMA R54, R24.reuse, R9, R54 ;  /* 0x0000000918367223 */ /* 0x040fe40000000036 */
[----:B------:R-:W-:Y:S02]  /*4940*/  FFMA R61, R24, R13, R61 ;  /* 0x0000000d183d7223 */ /* 0x000fe4000000003d */
        /* <DEDUP_REMOVED lines=30> */
[-C--:B------:R-:W-:Y:S01]  /*4b30*/  FFMA R115, R94, R11.reuse, R49 ;  /* 0x0000000b5e737223 */ /* 0x080fe20000000031 */
[----:B------:R-:W0:Y:S01]  /*4b40*/  LDS.128 R16, [R2+0x2130] ;  /* 0x0021300002107984 */ /* 0x000e220000000c00 */
[----:B------:R-:W-:-:S02]  /*4b50*/  FFMA R109, R100, R11, R50 ;  /* 0x0000000b646d7223 */ /* 0x000fc40000000032 */
[-C--:B------:R-:W-:Y:S02]  /*4b60*/  FFMA R111, R98, R11.reuse, R51 ;  /* 0x0000000b626f7223 */ /* 0x080fe40000000033 */
[-C--:B------:R-:W-:Y:S02]  /*4b70*/  FFMA R53, R104, R11.reuse, R54 ;  /* 0x0000000b68357223 */ /* 0x080fe40000000036 */
[----:B------:R-:W-:Y:S02]  /*4b80*/  FFMA R52, R102, R11, R48 ;  /* 0x0000000b66347223 */ /* 0x000fe40000000030 */
[-C--:B------:R-:W-:Y:S01]  /*4b90*/  FFMA R88, R94, R15.reuse, R59 ;  /* 0x0000000f5e587223 */ /* 0x080fe2000000003b */
[----:B------:R-:W1:Y:S01]  /*4ba0*/  LDS.128 R8, [R2+0x1b0] ;  /* 0x0001b00002087984 */ /* 0x000e620000000c00 */
[-C--:B------:R-:W-:Y:S02]  /*4bb0*/  FFMA R90, R92, R15.reuse, R56 ;  /* 0x0000000f5c5a7223 */ /* 0x080fe40000000038 */
[----:B------:R-:W-:-:S02]  /*4bc0*/  FFMA R60, R98, R15, R55 ;  /* 0x0000000f623c7223 */ /* 0x000fc40000000037 */
[-C--:B------:R-:W-:Y:S02]  /*4bd0*/  FFMA R86, R96, R15.reuse, R86 ;  /* 0x0000000f60567223 */ /* 0x080fe40000000056 */
[-C--:B------:R-:W-:Y:S02]  /*4be0*/  FFMA R59, R102, R15.reuse, R57 ;  /* 0x0000000f663b7223 */ /* 0x080fe40000000039 */
[-C--:B------:R-:W-:Y:S02]  /*4bf0*/  FFMA R61, R100, R15.reuse, R58 ;  /* 0x0000000f643d7223 */ /* 0x080fe4000000003a */
[----:B------:R-:W-:Y:S02]  /*4c00*/  FFMA R118, R104, R15, R14 ;  /* 0x0000000f68767223 */ /* 0x000fe4000000000e */
[----:B------:R-:W2:Y:S01]  /*4c10*/  LDS.128 R12, [R2+0x21b0] ;  /* 0x0021b000020c7984 */ /* 0x000ea20000000c00 */
[-C--:B0-----:R-:W-:Y:S02]  /*4c20*/  FFMA R66, R83, R16.reuse, R66 ;  /* 0x0000001053427223 */ /* 0x081fe40000000042 */
[----:B------:R-:W-:-:S02]  /*4c30*/  FFMA R65, R81, R16, R65 ;  /* 0x0000001051417223 */ /* 0x000fc40000000041 */
[-C--:B------:R-:W-:Y:S02]  /*4c40*/  FFMA R67, R79, R16.reuse, R67 ;  /* 0x000000104f437223 */ /* 0x080fe40000000043 */
[-C--:B------:R-:W-:Y:S02]  /*4c50*/  FFMA R62, R77, R16.reuse, R62 ;  /* 0x000000104d3e7223 */ /* 0x080fe4000000003e */
[----:B------:R-:W-:Y:S02]  /*4c60*/  FFMA R64, R29, R16, R64 ;  /* 0x000000101d407223 */ /* 0x000fe40000000040 */
[-C--:B-1----:R-:W-:Y:S02]  /*4c70*/  FFMA R72, R83, R8.reuse, R72 ;  /* 0x0000000853487223 */ /* 0x082fe40000000048 */
[-C--:B------:R-:W-:Y:S02]  /*4c80*/  FFMA R70, R81, R8.reuse, R70 ;  /* 0x0000000851467223 */ /* 0x080fe40000000046 */
[----:B------:R-:W-:-:S02]  /*4c90*/  FFMA R74, R79, R8, R74 ;  /* 0x000000084f4a7223 */ /* 0x000fc4000000004a */
[-C--:B------:R-:W-:Y:S02]  /*4ca0*/  FFMA R73, R77, R8.reuse, R73 ;  /* 0x000000084d497223 */ /* 0x080fe40000000049 */
[-C--:B------:R-:W-:Y:S02]  /*4cb0*/  FFMA R71, R29, R8.reuse, R71 ;  /* 0x000000081d477223 */ /* 0x080fe40000000047 */
[C---:B------:R-:W-:Y:S02]  /*4cc0*/  FFMA R69, R27.reuse, R8, R69 ;  /* 0x000000081b457223 */ /* 0x040fe40000000045 */
[-C--:B------:R-:W-:Y:S02]  /*4cd0*/  FFMA R63, R27, R16.reuse, R63 ;  /* 0x000000101b3f7223 */ /* 0x080fe4000000003f */
[C---:B------:R-:W-:Y:S02]  /*4ce0*/  FFMA R68, R25.reuse, R16, R68 ;  /* 0x0000001019447223 */ /* 0x040fe40000000044 */
[----:B------:R-:W-:-:S02]  /*4cf0*/  FFMA R75, R25, R8, R75 ;  /* 0x00000008194b7223 */ /* 0x000fc4000000004b */
[-C--:B--2---:R-:W-:Y:S02]  /*4d00*/  FFMA R124, R83, R12.reuse, R124 ;  /* 0x0000000c537c7223 */ /* 0x084fe4000000007c */
[-C--:B------:R-:W-:Y:S02]  /*4d10*/  FFMA R126, R81, R12.reuse, R126 ;  /* 0x0000000c517e7223 */ /* 0x080fe4000000007e */
[-C--:B------:R-:W-:Y:S02]  /*4d20*/  FFMA R127, R79, R12.reuse, R127 ;  /* 0x0000000c4f7f7223 */ /* 0x080fe4000000007f */
[-C--:B------:R-:W-:Y:S02]  /*4d30*/  FFMA R128, R77, R12.reuse, R128 ;  /* 0x0000000c4d807223 */ /* 0x080fe40000000080 */
[-C--:B------:R-:W-:Y:S02]  /*4d40*/  FFMA R129, R29, R12.reuse, R129 ;  /* 0x0000000c1d817223 */ /* 0x080fe40000000081 */
[----:B------:R-:W-:-:S02]  /*4d50*/  FFMA R130, R27, R12, R130 ;  /* 0x0000000c1b827223 */ /* 0x000fc40000000082 */
[----:B------:R-:W-:Y:S02]  /*4d60*/  FFMA R131, R25, R12, R131 ;  /* 0x0000000c19837223 */ /* 0x000fe40000000083 */
[C---:B------:R-:W-:Y:S02]  /*4d70*/  FFMA R66, R80.reuse, R17, R66 ;  /* 0x0000001150427223 */ /* 0x040fe40000000042 */
        /* <DEDUP_REMOVED lines=11> */
[C---:B------:R-:W-:Y:S02]  /*4e30*/  FFMA R68, R24.reuse, R17, R68 ;  /* 0x0000001118447223 */ /* 0x040fe40000000044 */
        /* <DEDUP_REMOVED lines=8> */
[C---:B------:R-:W-:Y:S02]  /*4ec0*/  FFMA R66, R105.reuse, R18, R66 ;  /* 0x0000001269427223 */ /* 0x040fe40000000042 */
        /* <DEDUP_REMOVED lines=11> */
[C---:B------:R-:W-:Y:S02]  /*4f80*/  FFMA R68, R99.reuse, R18, R68 ;  /* 0x0000001263447223 */ /* 0x040fe40000000044 */
        /* <DEDUP_REMOVED lines=28> */
[----:B------:R-:W-:Y:S01]  /*5150*/  FFMA R103, R102, R15, R130 ;  /* 0x0000000f66677223 */ /* 0x000fe20000000082 */
[----:B------:R-:W-:Y:S01]  /*5160*/  @P0 CALL.REL.NOINC `(.L_x_0) ;  /* 0x0000001000000944 */ /* 0x000fe20003c00000 */
[----:B------:R-:W-:Y:S05]  /*5170*/  BRA `(.L_x_1) ;  /* 0xffffbe9000007947 */ /* 0x000fea000383ffff */
.L_x_0:
[----:B------:R-:W-:Y:S01]  /*5180*/  @P1 CALL.REL.NOINC `(.L_x_2) ;  /* 0x0000001000001944 */ /* 0x000fe20003c00000 */
[----:B------:R-:W-:Y:S05]  /*5190*/  BRA `(.L_x_3) ;  /* 0xffffb12000007947 */ /* 0x000fea000383ffff */
.L_x_2:
[----:B------:R-:W-:-:S05]  /*51a0*/  LEA R5, R5, R0, 0x5 ;  /* 0x0000000005057211 */ /* 0x000fca00078e28ff */
[----:B------:R-:W-:-:S04]  /*51b0*/  IMAD R2, R5, 0xc4, R6 ;  /* 0x000000c405027824 */ /* 0x000fc800078e0206 */
[----:B------:R-:W-:-:S05]  /*51c0*/  IMAD.WIDE R2, R2, R7, c[0x0][0x170] ;  /* 0x00005c0002027625 */ /* 0x000fca00078e0207 */
[----:B------:R-:W-:Y:S04]  /*51d0*/  STG.E [R2.64], R112 ;  /* 0x0000007002007986 */ /* 0x000fe8000c101904 */
[----:B------:R-:W-:Y:S04]  /*51e0*/  STG.E [R2.64+0x3100], R123 ;  /* 0x0031007b02007986 */ /* 0x000fe8000c101904 */
        /* <DEDUP_REMOVED lines=53> */
[----:B------:R-:W-:Y:S01]  /*5540*/  STG.E [R2.64+0x3364], R101 ;  /* 0x0033646502007986 */ /* 0x000fe2000c101904 */
[----:B------:R-:W-:Y:S05]  /*5550*/  EXIT ;  /* 0x000000000000794d */ /* 0x000fea0003800000 */
.L_x_4:
[----:B------:R-:W-:-:S00]  /*5560*/  BRA `(.L_x_4) ;  /* 0xfffffff000007947 */ /* 0x000fc0000383ffff */
[----:B------:R-:W-:-:S00]  /*5570*/  NOP ;  /* 0x0000000000007918 */ /* 0x000fc00000000000 */
        /* <DEDUP_REMOVED lines=8> */
.L_x_5:


//--------------------- .nv.shared.candidate1     --------------------------
	.section	.nv.shared.candidate1,"aw",@nobits
	.align	4
.nv.shared.candidate1:
	.zero		22656
